// auto-generated by cutlass_sweep.gemm — config: {"arch": "sm_100", "cluster_m": 1, "cluster_n": 1, "dtype": "bf16", "dtype_b": "bf16", "layout": "nt", "stages": 7, "tile_k": 32, "tile_m": 64, "tile_n": 128}
#include "cutlass/cutlass.h"
#include "cutlass/gemm/collective/collective_builder.hpp"
#include "cutlass/gemm/device/gemm_universal_adapter.h"
#include "cutlass/gemm/kernel/gemm_universal.hpp"
#include "cutlass/epilogue/collective/collective_builder.hpp"

using ElemA = cutlass::bfloat16_t;
using ElemB = cutlass::bfloat16_t;
using ElemCD = cutlass::bfloat16_t;
using Acc  = float;
using TileShape    = cute::Shape<cute::_64, cute::_128, cute::_32>;
using ClusterShape = cute::Shape<cute::_1, cute::_1, cute::_1>;

using CollectiveEpilogue = typename cutlass::epilogue::collective::CollectiveBuilder<
    cutlass::arch::Sm100, cutlass::arch::OpClassTensorOp,
    TileShape, ClusterShape,
    cutlass::epilogue::collective::EpilogueTileAuto,
    Acc, Acc,
    ElemCD, cutlass::layout::RowMajor, 128 / cutlass::sizeof_bits<ElemCD>::value,
    ElemCD, cutlass::layout::RowMajor, 128 / cutlass::sizeof_bits<ElemCD>::value,
    cutlass::epilogue::collective::EpilogueScheduleAuto
  >::CollectiveOp;

using CollectiveMainloop = typename cutlass::gemm::collective::CollectiveBuilder<
    cutlass::arch::Sm100, cutlass::arch::OpClassTensorOp,
    ElemA, cutlass::layout::RowMajor, 128 / cutlass::sizeof_bits<ElemA>::value,
    ElemB, cutlass::layout::ColumnMajor, 128 / cutlass::sizeof_bits<ElemB>::value,
    Acc,
    TileShape, ClusterShape,
    cutlass::gemm::collective::StageCount<7>,
    cutlass::gemm::collective::KernelScheduleAuto
  >::CollectiveOp;

using GemmKernel = cutlass::gemm::kernel::GemmUniversal<
    cute::Shape<int,int,int,int>,
    CollectiveMainloop,
    CollectiveEpilogue
>;
using Gemm = cutlass::gemm::device::GemmUniversalAdapter<GemmKernel>;

// Force the device kernel symbol into the cubin without needing a host main.
auto* _anchor = &cutlass::device_kernel<GemmKernel>;


// ===== COMPILED SASS (sm_100a) =====

	.target	sm_100a

	.elftype	@"ET_EXEC"


//--------------------- .note.nv.tkinfo           --------------------------
	.section	.note.nv.tkinfo,"",@"SHT_NOTE"
	.sectionflags	@"SHF_NOTE_NV_TKINFO"
	.tkinfo
        /*0018*/ 	.word	0x00000002
        /*0030*/ 	.string	""
        /*0030*/ 	.string	"ptxas"
        /*0030*/ 	.string	"Cuda compilation tools, release 13.0, V13.0.88"
        /*0030*/ 	.string	"Build cuda_13.0.r13.0/compiler.36424714_0"
        /*0030*/ 	.string	"-arch sm_100a -m 64 "



//--------------------- .note.nv.cuinfo           --------------------------
	.section	.note.nv.cuinfo,"",@"SHT_NOTE"
	.sectionflags	@"SHF_NOTE_NV_CUINFO"
        /*0018*/ 	.short	0x0002
        /*001a*/ 	.short	0x0064
        /*001c*/ 	.short	0x0082
	.zero		2


//--------------------- .nv.info                  --------------------------
	.section	.nv.info,"",@"SHT_CUDA_INFO"
	.align	4


	//----- nvinfo : EIATTR_REGCOUNT
	.align		4
        /*0000*/ 	.byte	0x04, 0x2f
        /*0002*/ 	.short	(.L_19 - .L_18)
	.align		4
.L_18:
        /*0004*/ 	.word	index@(_ZN7cutlass13device_kernelINS_4gemm6kernel13GemmUniversalIN4cute5tupleIJiiiiEEENS1_10collective13CollectiveMmaINS1_35MainloopSm100TmaUmmaWarpSpecializedILi7ELi2ELi4ENS5_IJNS4_1CILi1EEESB_SB_EEEEENS5_IJNSA_ILi64EEENSA_ILi128EEENSA_ILi32EEEEEENS_10bfloat16_tENS5_IJlSB_lEEESI_SJ_NS4_8TiledMMAINS4_8MMA_AtomIJNS4_20SM100_MMA_F16BF16_SSISI_SI_fLi64ELi128ELNS4_4UMMA5MajorE0ELSO_0ELNSN_7ScaleInE0ELSP_0EEEEEENS4_6LayoutISC_NS5_IJNSA_ILi0EEEST_ST_EEEEENS5_IJNS4_10UnderscoreESW_SW_EEEEENS4_13SM90_TMA_LOADENS4_14ComposedLayoutINS4_7SwizzleILi2ELi4ELi3EEENS4_18smem_ptr_flag_bitsILi16EEENSS_INS5_IJNSA_ILi8EEESG_EEENS5_IJSG_SB_EEEEEEEvNS4_8identityESZ_S19_vS1A_EENS_8epilogue10collective18CollectiveEpilogueINS1C_23Sm100TmaWarpSpecializedILi4ELi2ELi16ELb1ELb0EEEJSH_NS5_IJNSS_ISE_SB_EENSS_ISG_SB_EEEEESI_SJ_SI_SJ_NS1C_6fusion15FusionCallbacksIS1G_NS1K_17LinearCombinationISI_fSI_fLNS_15FloatRoundStyleE2EEESH_S1J_JEEENS4_5SM1004TMEM4LOAD26SM100_TMEM_LOAD_16dp256b4xESZ_S19_NS4_17SM75_U32x4_LDSM_NENS4_14SM90_TMA_STOREES19_NS4_17SM90_U32x4_STSM_NENS4_39AutoVectorizingCopyWithAssumedAlignmentILi128EEEEEEvvEEEEvNT_6ParamsE)
        /*0008*/ 	.word	0x0000005b


	//----- nvinfo : EIATTR_FRAME_SIZE
	.align		4
.L_19:
        /*000c*/ 	.byte	0x04, 0x11
        /*000e*/ 	.short	(.L_21 - .L_20)
	.align		4
.L_20:
        /*0010*/ 	.word	index@($__internal_2_$__cuda_sm10x_tcgen05_guardrail_trap_unallocated_columns_being_dealloced)
        /*0014*/ 	.word	0x00000000


	//----- nvinfo : EIATTR_FRAME_SIZE
	.align		4
.L_21:
        /*0018*/ 	.byte	0x04, 0x11
        /*001a*/ 	.short	(.L_23 - .L_22)
	.align		4
.L_22:
        /*001c*/ 	.word	index@($__internal_1_$__cuda_sm10x_tcgen05_guardrail_trap_phase_invalid_during_alloc)
        /*0020*/ 	.word	0x00000000


	//----- nvinfo : EIATTR_FRAME_SIZE
	.align		4
.L_23:
        /*0024*/ 	.byte	0x04, 0x11
        /*0026*/ 	.short	(.L_25 - .L_24)
	.align		4
.L_24:
        /*0028*/ 	.word	index@($__internal_0_$__cuda_sm10x_tcgen05_guardrail_trap_col_being_dealloced_not_returned_by_alloc)
        /*002c*/ 	.word	0x00000000


	//----- nvinfo : EIATTR_FRAME_SIZE
	.align		4
.L_25:
        /*0030*/ 	.byte	0x04, 0x11
        /*0032*/ 	.short	(.L_27 - .L_26)
	.align		4
.L_26:
        /*0034*/ 	.word	index@(_ZN7cutlass13device_kernelINS_4gemm6kernel13GemmUniversalIN4cute5tupleIJiiiiEEENS1_10collective13CollectiveMmaINS1_35MainloopSm100TmaUmmaWarpSpecializedILi7ELi2ELi4ENS5_IJNS4_1CILi1EEESB_SB_EEEEENS5_IJNSA_ILi64EEENSA_ILi128EEENSA_ILi32EEEEEENS_10bfloat16_tENS5_IJlSB_lEEESI_SJ_NS4_8TiledMMAINS4_8MMA_AtomIJNS4_20SM100_MMA_F16BF16_SSISI_SI_fLi64ELi128ELNS4_4UMMA5MajorE0ELSO_0ELNSN_7ScaleInE0ELSP_0EEEEEENS4_6LayoutISC_NS5_IJNSA_ILi0EEEST_ST_EEEEENS5_IJNS4_10UnderscoreESW_SW_EEEEENS4_13SM90_TMA_LOADENS4_14ComposedLayoutINS4_7SwizzleILi2ELi4ELi3EEENS4_18smem_ptr_flag_bitsILi16EEENSS_INS5_IJNSA_ILi8EEESG_EEENS5_IJSG_SB_EEEEEEEvNS4_8identityESZ_S19_vS1A_EENS_8epilogue10collective18CollectiveEpilogueINS1C_23Sm100TmaWarpSpecializedILi4ELi2ELi16ELb1ELb0EEEJSH_NS5_IJNSS_ISE_SB_EENSS_ISG_SB_EEEEESI_SJ_SI_SJ_NS1C_6fusion15FusionCallbacksIS1G_NS1K_17LinearCombinationISI_fSI_fLNS_15FloatRoundStyleE2EEESH_S1J_JEEENS4_5SM1004TMEM4LOAD26SM100_TMEM_LOAD_16dp256b4xESZ_S19_NS4_17SM75_U32x4_LDSM_NENS4_14SM90_TMA_STOREES19_NS4_17SM90_U32x4_STSM_NENS4_39AutoVectorizingCopyWithAssumedAlignmentILi128EEEEEEvvEEEEvNT_6ParamsE)
        /*0038*/ 	.word	0x00000000


	//----- nvinfo : EIATTR_MIN_STACK_SIZE
	.align		4
.L_27:
        /*003c*/ 	.byte	0x04, 0x12
        /*003e*/ 	.short	(.L_29 - .L_28)
	.align		4
.L_28:
        /*0040*/ 	.word	index@(_ZN7cutlass13device_kernelINS_4gemm6kernel13GemmUniversalIN4cute5tupleIJiiiiEEENS1_10collective13CollectiveMmaINS1_35MainloopSm100TmaUmmaWarpSpecializedILi7ELi2ELi4ENS5_IJNS4_1CILi1EEESB_SB_EEEEENS5_IJNSA_ILi64EEENSA_ILi128EEENSA_ILi32EEEEEENS_10bfloat16_tENS5_IJlSB_lEEESI_SJ_NS4_8TiledMMAINS4_8MMA_AtomIJNS4_20SM100_MMA_F16BF16_SSISI_SI_fLi64ELi128ELNS4_4UMMA5MajorE0ELSO_0ELNSN_7ScaleInE0ELSP_0EEEEEENS4_6LayoutISC_NS5_IJNSA_ILi0EEEST_ST_EEEEENS5_IJNS4_10UnderscoreESW_SW_EEEEENS4_13SM90_TMA_LOADENS4_14ComposedLayoutINS4_7SwizzleILi2ELi4ELi3EEENS4_18smem_ptr_flag_bitsILi16EEENSS_INS5_IJNSA_ILi8EEESG_EEENS5_IJSG_SB_EEEEEEEvNS4_8identityESZ_S19_vS1A_EENS_8epilogue10collective18CollectiveEpilogueINS1C_23Sm100TmaWarpSpecializedILi4ELi2ELi16ELb1ELb0EEEJSH_NS5_IJNSS_ISE_SB_EENSS_ISG_SB_EEEEESI_SJ_SI_SJ_NS1C_6fusion15FusionCallbacksIS1G_NS1K_17LinearCombinationISI_fSI_fLNS_15FloatRoundStyleE2EEESH_S1J_JEEENS4_5SM1004TMEM4LOAD26SM100_TMEM_LOAD_16dp256b4xESZ_S19_NS4_17SM75_U32x4_LDSM_NENS4_14SM90_TMA_STOREES19_NS4_17SM90_U32x4_STSM_NENS4_39AutoVectorizingCopyWithAssumedAlignmentILi128EEEEEEvvEEEEvNT_6ParamsE)
        /*0044*/ 	.word	0x00000000
.L_29:


//--------------------- .nv.compat                --------------------------
	.section	.nv.compat,"",@"SHT_CUDA_COMPAT_INFO"
	.align	4
        /*0000*/ 	.byte	0x02, 0x09, 0x01, 0x00, 0x02, 0x02, 0x02, 0x00, 0x02, 0x05, 0x05, 0x00, 0x03, 0x07, 0x01, 0x01
        /*0010*/ 	.byte	0x02, 0x03, 0x01, 0x00, 0x02, 0x06, 0x01, 0x00, 0x04, 0x0b, 0x08, 0x00, 0x09, 0x00, 0x00, 0x00
        /*0020*/ 	.byte	0x00, 0x00, 0x00, 0x00


//--------------------- .nv.info._ZN7cutlass13device_kernelINS_4gemm6kernel13GemmUniversalIN4cute5tupleIJiiiiEEENS1_10collective13CollectiveMmaINS1_35MainloopSm100TmaUmmaWarpSpecializedILi7ELi2ELi4ENS5_IJNS4_1CILi1EEESB_SB_EEEEENS5_IJNSA_ILi64EEENSA_ILi128EEENSA_ILi32EEEEEENS_10bfloat16_tENS5_IJlSB_lEEESI_SJ_NS4_8TiledMMAINS4_8MMA_AtomIJNS4_20SM100_MMA_F16BF16_SSISI_SI_fLi64ELi128ELNS4_4UMMA5MajorE0ELSO_0ELNSN_7ScaleInE0ELSP_0EEEEEENS4_6LayoutISC_NS5_IJNSA_ILi0EEEST_ST_EEEEENS5_IJNS4_10UnderscoreESW_SW_EEEEENS4_13SM90_TMA_LOADENS4_14ComposedLayoutINS4_7SwizzleILi2ELi4ELi3EEENS4_18smem_ptr_flag_bitsILi16EEENSS_INS5_IJNSA_ILi8EEESG_EEENS5_IJSG_SB_EEEEEEEvNS4_8identityESZ_S19_vS1A_EENS_8epilogue10collective18CollectiveEpilogueINS1C_23Sm100TmaWarpSpecializedILi4ELi2ELi16ELb1ELb0EEEJSH_NS5_IJNSS_ISE_SB_EENSS_ISG_SB_EEEEESI_SJ_SI_SJ_NS1C_6fusion15FusionCallbacksIS1G_NS1K_17LinearCombinationISI_fSI_fLNS_15FloatRoundStyleE2EEESH_S1J_JEEENS4_5SM1004TMEM4LOAD26SM100_TMEM_LOAD_16dp256b4xESZ_S19_NS4_17SM75_U32x4_LDSM_NENS4_14SM90_TMA_STOREES19_NS4_17SM90_U32x4_STSM_NENS4_39AutoVectorizingCopyWithAssumedAlignmentILi128EEEEEEvvEEEEvNT_6ParamsE --------------------------
	.section	.nv.info._ZN7cutlass13device_kernelINS_4gemm6kernel13GemmUniversalIN4cute5tupleIJiiiiEEENS1_10collective13CollectiveMmaINS1_35MainloopSm100TmaUmmaWarpSpecializedILi7ELi2ELi4ENS5_IJNS4_1CILi1EEESB_SB_EEEEENS5_IJNSA_ILi64EEENSA_ILi128EEENSA_ILi32EEEEEENS_10bfloat16_tENS5_IJlSB_lEEESI_SJ_NS4_8TiledMMAINS4_8MMA_AtomIJNS4_20SM100_MMA_F16BF16_SSISI_SI_fLi64ELi128ELNS4_4UMMA5MajorE0ELSO_0ELNSN_7ScaleInE0ELSP_0EEEEEENS4_6LayoutISC_NS5_IJNSA_ILi0EEEST_ST_EEEEENS5_IJNS4_10UnderscoreESW_SW_EEEEENS4_13SM90_TMA_LOADENS4_14ComposedLayoutINS4_7SwizzleILi2ELi4ELi3EEENS4_18smem_ptr_flag_bitsILi16EEENSS_INS5_IJNSA_ILi8EEESG_EEENS5_IJSG_SB_EEEEEEEvNS4_8identityESZ_S19_vS1A_EENS_8epilogue10collective18CollectiveEpilogueINS1C_23Sm100TmaWarpSpecializedILi4ELi2ELi16ELb1ELb0EEEJSH_NS5_IJNSS_ISE_SB_EENSS_ISG_SB_EEEEESI_SJ_SI_SJ_NS1C_6fusion15FusionCallbacksIS1G_NS1K_17LinearCombinationISI_fSI_fLNS_15FloatRoundStyleE2EEESH_S1J_JEEENS4_5SM1004TMEM4LOAD26SM100_TMEM_LOAD_16dp256b4xESZ_S19_NS4_17SM75_U32x4_LDSM_NENS4_14SM90_TMA_STOREES19_NS4_17SM90_U32x4_STSM_NENS4_39AutoVectorizingCopyWithAssumedAlignmentILi128EEEEEEvvEEEEvNT_6ParamsE,"",@"SHT_CUDA_INFO"
	.sectionflags	@""
	.align	4


	//----- nvinfo : EIATTR_CUDA_API_VERSION
	.align		4
        /*0000*/ 	.byte	0x04, 0x37
        /*0002*/ 	.short	(.L_31 - .L_30)
.L_30:
        /*0004*/ 	.word	0x00000082


	//----- nvinfo : EIATTR_KPARAM_INFO
	.align		4
.L_31:
        /*0008*/ 	.byte	0x04, 0x17
        /*000a*/ 	.short	(.L_33 - .L_32)
.L_32:
        /*000c*/ 	.word	0x00000000
        /*0010*/ 	.short	0x0000
        /*0012*/ 	.short	0x0000
        /*0014*/ 	.byte	0x00, 0xf0, 0x01, 0x20


	//----- nvinfo : EIATTR_AT_ENTRY_FRAGMENTS
	.align		4
.L_33:
        /*0018*/ 	.byte	0x04, 0x4f
        /*001a*/ 	.short	(.L_35 - .L_34)


	//   ....[0]....
.L_34:
        /*001c*/ 	.word	0x00000006


	//----- nvinfo : EIATTR_RESERVED_SMEM_USED
	.align		4
.L_35:
        /*0020*/ 	.byte	0x01, 0x41
	.zero		2


	//----- nvinfo : EIATTR_SPARSE_MMA_MASK
	.align		4
        /*0024*/ 	.byte	0x03, 0x50
        /*0026*/ 	.short	0x0000


	//----- nvinfo : EIATTR_TCGEN05_1CTA_USED
	.align		4
        /*0028*/ 	.byte	0x01, 0x51
	.zero		2


	//----- nvinfo : EIATTR_MAXREG_COUNT
	.align		4
        /*002c*/ 	.byte	0x03, 0x1b
        /*002e*/ 	.short	0x00ff


	//----- nvinfo : EIATTR_NUM_BARRIERS
	.align		4
        /*0030*/ 	.byte	0x02, 0x4c
        /*0032*/ 	.byte	0x07
	.zero		1


	//----- nvinfo : EIATTR_EXTERNS
	.align		4
        /*0034*/ 	.byte	0x04, 0x0f
        /*0036*/ 	.short	(.L_37 - .L_36)


	//   ....[0]....
	.align		4
.L_36:
        /*0038*/ 	.word	index@(__assertfail)


	//----- nvinfo : EIATTR_MERCURY_ISA_VERSION
	.align		4
.L_37:
        /*003c*/ 	.byte	0x03, 0x5f
        /*003e*/ 	.short	0x0101


	//----- nvinfo : EIATTR_INT_WARP_WIDE_INSTR_OFFSETS
	.align		4
        /*0040*/ 	.byte	0x04, 0x31
        /*0042*/ 	.short	(.L_39 - .L_38)


	//   ....[0]....
.L_38:
        /*0044*/ 	.word	0x00001e50


	//   ....[1]....
        /*0048*/ 	.word	0x000039d0


	//   ....[2]....
        /*004c*/ 	.word	0x000039f0


	//   ....[3]....
        /*0050*/ 	.word	0x00003a20


	//   ....[4]....
        /*0054*/ 	.word	0x00004360


	//   ....[5]....
        /*0058*/ 	.word	0x000043d0


	//   ....[6]....
        /*005c*/ 	.word	0x000044b0


	//   ....[7]....
        /*0060*/ 	.word	0x00004530


	//   ....[8]....
        /*0064*/ 	.word	0x00004640


	//   ....[9]....
        /*0068*/ 	.word	0x000046d0


	//   ....[10]....
        /*006c*/ 	.word	0x000048b0


	//   ....[11]....
        /*0070*/ 	.word	0x00004a10


	//----- nvinfo : EIATTR_COOP_GROUP_MASK_REGIDS
	.align		4
.L_39:
        /*0074*/ 	.byte	0x04, 0x29
        /*0076*/ 	.short	(.L_41 - .L_40)


	//   ....[0]....
.L_40:
        /*0078*/ 	.word	0xffffffff


	//   ....[1]....
        /*007c*/ 	.word	0xffffffff


	//   ....[2]....
        /*0080*/ 	.word	0xffffffff


	//   ....[3]....
        /*0084*/ 	.word	0xffffffff


	//   ....[4]....
        /*0088*/ 	.word	0xffffffff


	//   ....[5]....
        /*008c*/ 	.word	0xffffffff


	//   ....[6]....
        /*0090*/ 	.word	0xffffffff


	//   ....[7]....
        /*0094*/ 	.word	0xffffffff


	//   ....[8]....
        /*0098*/ 	.word	0xffffffff


	//   ....[9]....
        /*009c*/ 	.word	0xffffffff


	//   ....[10]....
        /*00a0*/ 	.word	0xffffffff


	//   ....[11]....
        /*00a4*/ 	.word	0xffffffff


	//   ....[12]....
        /*00a8*/ 	.word	0xffffffff


	//----- nvinfo : EIATTR_COOP_GROUP_INSTR_OFFSETS
	.align		4
.L_41:
        /*00ac*/ 	.byte	0x04, 0x28
        /*00ae*/ 	.short	(.L_43 - .L_42)


	//   ....[0]....
.L_42:
        /*00b0*/ 	.word	0x00000090


	//   ....[1]....
        /*00b4*/ 	.word	0x000004d0


	//   ....[2]....
        /*00b8*/ 	.word	0x000006a0


	//   ....[3]....
        /*00bc*/ 	.word	0x00000840


	//   ....[4]....
        /*00c0*/ 	.word	0x00000940


	//   ....[5]....
        /*00c4*/ 	.word	0x00000ab0


	//   ....[6]....
        /*00c8*/ 	.word	0x00000c50


	//   ....[7]....
        /*00cc*/ 	.word	0x00001d30


	//   ....[8]....
        /*00d0*/ 	.word	0x00002cc0


	//   ....[9]....
        /*00d4*/ 	.word	0x00002ed0


	//   ....[10]....
        /*00d8*/ 	.word	0x00002f00


	//   ....[11]....
        /*00dc*/ 	.word	0x000038b0


	//   ....[12]....
        /*00e0*/ 	.word	0x00003ae0


	//----- nvinfo : EIATTR_VRC_CTA_INIT_COUNT
	.align		4
.L_43:
        /*00e4*/ 	.byte	0x02, 0x4a
        /*00e6*/ 	.byte	0x80
	.zero		1


	//----- nvinfo : EIATTR_SYSCALL_OFFSETS
	.align		4
        /*00e8*/ 	.byte	0x04, 0x46
        /*00ea*/ 	.short	(.L_45 - .L_44)


	//   ....[0]....
.L_44:
        /*00ec*/ 	.word	0x000054c0


	//   ....[1]....
        /*00f0*/ 	.word	0x000055b0


	//   ....[2]....
        /*00f4*/ 	.word	0x00005d10


	//   ....[3]....
        /*00f8*/ 	.word	0x000065c0


	//   ....[4]....
        /*00fc*/ 	.word	0x00006e40


	//   ....[5]....
        /*0100*/ 	.word	0x000076c0


	//----- nvinfo : EIATTR_MBARRIER_INSTR_OFFSETS
	.align		4
.L_45:
        /*0104*/ 	.byte	0x04, 0x39
        /*0106*/ 	.short	(.L_47 - .L_46)


	//   ....[0]....
.L_46:
        /*0108*/ 	.word	0x000005b0
        /*010c*/ 	.word	0x000000ff
        /*0110*/ 	.word	0x00000000
        /*0114*/ 	.short	0x0100
        /*0116*/ 	.byte	0x05
	.zero		1


	//   ....[1]....
        /*0118*/ 	.word	0x000005c0
        /*011c*/ 	.word	0x000000ff
        /*0120*/ 	.word	0x00000038
        /*0124*/ 	.short	0x0100
        /*0126*/ 	.byte	0x05
	.zero		1


	//   ....[2]....
        /*0128*/ 	.word	0x000005d0
        /*012c*/ 	.word	0x000000ff
        /*0130*/ 	.word	0x00000008
        /*0134*/ 	.short	0x0100
        /*0136*/ 	.byte	0x05
	.zero		1


	//   ....[3]....
        /*0138*/ 	.word	0x000005e0
        /*013c*/ 	.word	0x000000ff
        /*0140*/ 	.word	0x00000040
        /*0144*/ 	.short	0x0100
        /*0146*/ 	.byte	0x05
	.zero		1


	//   ....[4]....
        /*0148*/ 	.word	0x000005f0
        /*014c*/ 	.word	0x000000ff
        /*0150*/ 	.word	0x00000010
        /*0154*/ 	.short	0x0100
        /*0156*/ 	.byte	0x05
	.zero		1


	//   ....[5]....
        /*0158*/ 	.word	0x00000600
        /*015c*/ 	.word	0x000000ff
        /*0160*/ 	.word	0x00000048
        /*0164*/ 	.short	0x0100
        /*0166*/ 	.byte	0x05
	.zero		1


	//   ....[6]....
        /*0168*/ 	.word	0x00000610
        /*016c*/ 	.word	0x000000ff
        /*0170*/ 	.word	0x00000018
        /*0174*/ 	.short	0x0100
        /*0176*/ 	.byte	0x05
	.zero		1


	//   ....[7]....
        /*0178*/ 	.word	0x00000620
        /*017c*/ 	.word	0x000000ff
        /*0180*/ 	.word	0x00000050
        /*0184*/ 	.short	0x0100
        /*0186*/ 	.byte	0x05
	.zero		1


	//   ....[8]....
        /*0188*/ 	.word	0x00000630
        /*018c*/ 	.word	0x000000ff
        /*0190*/ 	.word	0x00000020
        /*0194*/ 	.short	0x0100
        /*0196*/ 	.byte	0x05
	.zero		1


	//   ....[9]....
        /*0198*/ 	.word	0x00000640
        /*019c*/ 	.word	0x000000ff
        /*01a0*/ 	.word	0x00000058
        /*01a4*/ 	.short	0x0100
        /*01a6*/ 	.byte	0x05
	.zero		1


	//   ....[10]....
        /*01a8*/ 	.word	0x00000650
        /*01ac*/ 	.word	0x000000ff
        /*01b0*/ 	.word	0x00000028
        /*01b4*/ 	.short	0x0100
        /*01b6*/ 	.byte	0x05
	.zero		1


	//   ....[11]....
        /*01b8*/ 	.word	0x00000660
        /*01bc*/ 	.word	0x000000ff
        /*01c0*/ 	.word	0x00000060
        /*01c4*/ 	.short	0x0100
        /*01c6*/ 	.byte	0x05
	.zero		1


	//   ....[12]....
        /*01c8*/ 	.word	0x00000670
        /*01cc*/ 	.word	0x000000ff
        /*01d0*/ 	.word	0x00000030
        /*01d4*/ 	.short	0x0100
        /*01d6*/ 	.byte	0x05
	.zero		1


	//   ....[13]....
        /*01d8*/ 	.word	0x00000680
        /*01dc*/ 	.word	0x000000ff
        /*01e0*/ 	.word	0x00000068
        /*01e4*/ 	.short	0x0100
        /*01e6*/ 	.byte	0x05
	.zero		1


	//   ....[14]....
        /*01e8*/ 	.word	0x000007b0
        /*01ec*/ 	.word	0x000000ff
        /*01f0*/ 	.word	0x00000070
        /*01f4*/ 	.short	0x0100
        /*01f6*/ 	.byte	0x07
	.zero		1


	//   ....[15]....
        /*01f8*/ 	.word	0x000007c0
        /*01fc*/ 	.word	0x000000ff
        /*0200*/ 	.word	0x00000090
        /*0204*/ 	.short	0x0100
        /*0206*/ 	.byte	0x07
	.zero		1


	//   ....[16]....
        /*0208*/ 	.word	0x000007d0
        /*020c*/ 	.word	0x000000ff
        /*0210*/ 	.word	0x00000078
        /*0214*/ 	.short	0x0100
        /*0216*/ 	.byte	0x07
	.zero		1


	//   ....[17]....
        /*0218*/ 	.word	0x000007e0
        /*021c*/ 	.word	0x000000ff
        /*0220*/ 	.word	0x00000098
        /*0224*/ 	.short	0x0100
        /*0226*/ 	.byte	0x07
	.zero		1


	//   ....[18]....
        /*0228*/ 	.word	0x000007f0
        /*022c*/ 	.word	0x000000ff
        /*0230*/ 	.word	0x00000080
        /*0234*/ 	.short	0x0100
        /*0236*/ 	.byte	0x07
	.zero		1


	//   ....[19]....
        /*0238*/ 	.word	0x00000800
        /*023c*/ 	.word	0x000000ff
        /*0240*/ 	.word	0x000000a0
        /*0244*/ 	.short	0x0100
        /*0246*/ 	.byte	0x07
	.zero		1


	//   ....[20]....
        /*0248*/ 	.word	0x00000810
        /*024c*/ 	.word	0x000000ff
        /*0250*/ 	.word	0x00000088
        /*0254*/ 	.short	0x0100
        /*0256*/ 	.byte	0x07
	.zero		1


	//   ....[21]....
        /*0258*/ 	.word	0x00000820
        /*025c*/ 	.word	0x000000ff
        /*0260*/ 	.word	0x000000a8
        /*0264*/ 	.short	0x0100
        /*0266*/ 	.byte	0x07
	.zero		1


	//   ....[22]....
        /*0268*/ 	.word	0x00000910
        /*026c*/ 	.word	0x000000ff
        /*0270*/ 	.word	0x000000b0
        /*0274*/ 	.short	0x0100
        /*0276*/ 	.byte	0x05
	.zero		1


	//   ....[23]....
        /*0278*/ 	.word	0x00000920
        /*027c*/ 	.word	0x000000ff
        /*0280*/ 	.word	0x000000b8
        /*0284*/ 	.short	0x0100
        /*0286*/ 	.byte	0x05
	.zero		1


	//   ....[24]....
        /*0288*/ 	.word	0x00000a60
        /*028c*/ 	.word	0x000000ff
        /*0290*/ 	.word	0x000000c0
        /*0294*/ 	.short	0x0100
        /*0296*/ 	.byte	0x05
	.zero		1


	//   ....[25]....
        /*0298*/ 	.word	0x00000a70
        /*029c*/ 	.word	0x000000ff
        /*02a0*/ 	.word	0x000000d0
        /*02a4*/ 	.short	0x0100
        /*02a6*/ 	.byte	0x05
	.zero		1


	//   ....[26]....
        /*02a8*/ 	.word	0x00000a80
        /*02ac*/ 	.word	0x000000ff
        /*02b0*/ 	.word	0x000000c8
        /*02b4*/ 	.short	0x0100
        /*02b6*/ 	.byte	0x05
	.zero		1


	//   ....[27]....
        /*02b8*/ 	.word	0x00000a90
        /*02bc*/ 	.word	0x000000ff
        /*02c0*/ 	.word	0x000000d8
        /*02c4*/ 	.short	0x0100
        /*02c6*/ 	.byte	0x05
	.zero		1


	//   ....[28]....
        /*02c8*/ 	.word	0x00000bc0
        /*02cc*/ 	.word	0x000000ff
        /*02d0*/ 	.word	0x000000e0
        /*02d4*/ 	.short	0x0100
        /*02d6*/ 	.byte	0x07
	.zero		1


	//   ....[29]....
        /*02d8*/ 	.word	0x00000bd0
        /*02dc*/ 	.word	0x000000ff
        /*02e0*/ 	.word	0x00000100
        /*02e4*/ 	.short	0x0100
        /*02e6*/ 	.byte	0x07
	.zero		1


	//   ....[30]....
        /*02e8*/ 	.word	0x00000be0
        /*02ec*/ 	.word	0x000000ff
        /*02f0*/ 	.word	0x000000e8
        /*02f4*/ 	.short	0x0100
        /*02f6*/ 	.byte	0x07
	.zero		1


	//   ....[31]....
        /*02f8*/ 	.word	0x00000bf0
        /*02fc*/ 	.word	0x000000ff
        /*0300*/ 	.word	0x00000108
        /*0304*/ 	.short	0x0100
        /*0306*/ 	.byte	0x07
	.zero		1


	//   ....[32]....
        /*0308*/ 	.word	0x00000c00
        /*030c*/ 	.word	0x000000ff
        /*0310*/ 	.word	0x000000f0
        /*0314*/ 	.short	0x0100
        /*0316*/ 	.byte	0x07
	.zero		1


	//   ....[33]....
        /*0318*/ 	.word	0x00000c10
        /*031c*/ 	.word	0x000000ff
        /*0320*/ 	.word	0x00000110
        /*0324*/ 	.short	0x0100
        /*0326*/ 	.byte	0x07
	.zero		1


	//   ....[34]....
        /*0328*/ 	.word	0x00000c20
        /*032c*/ 	.word	0x000000ff
        /*0330*/ 	.word	0x000000f8
        /*0334*/ 	.short	0x0100
        /*0336*/ 	.byte	0x07
	.zero		1


	//   ....[35]....
        /*0338*/ 	.word	0x00000c30
        /*033c*/ 	.word	0x000000ff
        /*0340*/ 	.word	0x00000118
        /*0344*/ 	.short	0x0100
        /*0346*/ 	.byte	0x07
	.zero		1


	//   ....[36]....
        /*0348*/ 	.word	0x00000d20
        /*034c*/ 	.word	0x000000ff
        /*0350*/ 	.word	0x00000120
        /*0354*/ 	.short	0x0100
        /*0356*/ 	.byte	0x05
	.zero		1


	//   ....[37]....
        /*0358*/ 	.word	0x00000d30
        /*035c*/ 	.word	0x000000ff
        /*0360*/ 	.word	0x00000130
        /*0364*/ 	.short	0x0100
        /*0366*/ 	.byte	0x05
	.zero		1


	//   ....[38]....
        /*0368*/ 	.word	0x00000d40
        /*036c*/ 	.word	0x000000ff
        /*0370*/ 	.word	0x00000128
        /*0374*/ 	.short	0x0100
        /*0376*/ 	.byte	0x05
	.zero		1


	//   ....[39]....
        /*0378*/ 	.word	0x00000d50
        /*037c*/ 	.word	0x000000ff
        /*0380*/ 	.word	0x00000138
        /*0384*/ 	.short	0x0100
        /*0386*/ 	.byte	0x05
	.zero		1


	//   ....[40]....
        /*0388*/ 	.word	0x00001630
        /*038c*/ 	.word	0x00000003
        /*0390*/ 	.word	0x00000130
        /*0394*/ 	.short	0x010a
        /*0396*/ 	.byte	0xff
	.zero		1


	//   ....[41]....
        /*0398*/ 	.word	0x00001660
        /*039c*/ 	.word	0x00000003
        /*03a0*/ 	.word	0x00000120
        /*03a4*/ 	.short	0x0101
        /*03a6*/ 	.byte	0xff
	.zero		1


	//   ....[42]....
        /*03a8*/ 	.word	0x00001730
        /*03ac*/ 	.word	0x000000ff
        /*03b0*/ 	.word	0x00000038
        /*03b4*/ 	.short	0x010a
        /*03b6*/ 	.byte	0x08
	.zero		1


	//   ....[43]....
        /*03b8*/ 	.word	0x000017d0
        /*03bc*/ 	.word	0x000000ff
        /*03c0*/ 	.word	0x00000038
        /*03c4*/ 	.short	0x010a
        /*03c6*/ 	.byte	0x21
	.zero		1


	//   ....[44]....
        /*03c8*/ 	.word	0x00001920
        /*03cc*/ 	.word	0x000000ff
        /*03d0*/ 	.word	0x00000038
        /*03d4*/ 	.short	0x010a
        /*03d6*/ 	.byte	0x08
	.zero		1


	//   ....[45]....
        /*03d8*/ 	.word	0x00001a30
        /*03dc*/ 	.word	0x000000ff
        /*03e0*/ 	.word	0x000000b8
        /*03e4*/ 	.short	0x0101
        /*03e6*/ 	.byte	0x04
	.zero		1


	//   ....[46]....
        /*03e8*/ 	.word	0x00001a50
        /*03ec*/ 	.word	0x000000ff
        /*03f0*/ 	.word	0x00000038
        /*03f4*/ 	.short	0x010a
        /*03f6*/ 	.byte	0x08
	.zero		1


	//   ....[47]....
        /*03f8*/ 	.word	0x00001ad0
        /*03fc*/ 	.word	0x000000ff
        /*0400*/ 	.word	0x00000038
        /*0404*/ 	.short	0x010a
        /*0406*/ 	.byte	0x11
	.zero		1


	//   ....[48]....
        /*0408*/ 	.word	0x00001c20
        /*040c*/ 	.word	0x000000ff
        /*0410*/ 	.word	0x00000038
        /*0414*/ 	.short	0x010a
        /*0416*/ 	.byte	0x08
	.zero		1


	//   ....[49]....
        /*0418*/ 	.word	0x00001d60
        /*041c*/ 	.word	0x00000002
        /*0420*/ 	.word	0x000000c0
        /*0424*/ 	.short	0x010a
        /*0426*/ 	.byte	0xff
	.zero		1


	//   ....[50]....
        /*0428*/ 	.word	0x00001e20
        /*042c*/ 	.word	0x00000002
        /*0430*/ 	.word	0x00000000
        /*0434*/ 	.short	0x0101
        /*0436*/ 	.byte	0xff
	.zero		1


	//   ....[51]....
        /*0438*/ 	.word	0x00002380
        /*043c*/ 	.word	0x000000ff
        /*0440*/ 	.word	0x00000000
        /*0444*/ 	.short	0x010a
        /*0446*/ 	.byte	0x05
	.zero		1


	//   ....[52]....
        /*0448*/ 	.word	0x00002410
        /*044c*/ 	.word	0x000000ff
        /*0450*/ 	.word	0x00000000
        /*0454*/ 	.short	0x010a
        /*0456*/ 	.byte	0x05
	.zero		1


	//   ....[53]....
        /*0458*/ 	.word	0x000024a0
        /*045c*/ 	.word	0x000000ff
        /*0460*/ 	.word	0x00000000
        /*0464*/ 	.short	0x010a
        /*0466*/ 	.byte	0x05
	.zero		1


	//   ....[54]....
        /*0468*/ 	.word	0x00002530
        /*046c*/ 	.word	0x000000ff
        /*0470*/ 	.word	0x00000000
        /*0474*/ 	.short	0x010a
        /*0476*/ 	.byte	0x05
	.zero		1


	//   ....[55]....
        /*0478*/ 	.word	0x000025c0
        /*047c*/ 	.word	0x000000ff
        /*0480*/ 	.word	0x00000000
        /*0484*/ 	.short	0x010a
        /*0486*/ 	.byte	0x05
	.zero		1


	//   ....[56]....
        /*0488*/ 	.word	0x00002650
        /*048c*/ 	.word	0x000000ff
        /*0490*/ 	.word	0x00000000
        /*0494*/ 	.short	0x010a
        /*0496*/ 	.byte	0x05
	.zero		1


	//   ....[57]....
        /*0498*/ 	.word	0x000026f0
        /*049c*/ 	.word	0x00000000
        /*04a0*/ 	.word	0x00000000
        /*04a4*/ 	.short	0x010a
        /*04a6*/ 	.byte	0xff
	.zero		1


	//   ....[58]....
        /*04a8*/ 	.word	0x00002810
        /*04ac*/ 	.word	0x00000000
        /*04b0*/ 	.word	0x00000120
        /*04b4*/ 	.short	0x010a
        /*04b6*/ 	.byte	0xff
	.zero		1


	//   ....[59]....
        /*04b8*/ 	.word	0x00002870
        /*04bc*/ 	.word	0x00000004
        /*04c0*/ 	.word	0x00000000
        /*04c4*/ 	.short	0x0101
        /*04c6*/ 	.byte	0xff
	.zero		1


	//   ....[60]....
        /*04c8*/ 	.word	0x00002890
        /*04cc*/ 	.word	0x000000ff
        /*04d0*/ 	.word	0x000000d0
        /*04d4*/ 	.short	0x010a
        /*04d6*/ 	.byte	0x05
	.zero		1


	//   ....[61]....
        /*04d8*/ 	.word	0x000029b0
        /*04dc*/ 	.word	0x00000000
        /*04e0*/ 	.word	0x000000c0
        /*04e4*/ 	.short	0x010a
        /*04e6*/ 	.byte	0xff
	.zero		1


	//   ....[62]....
        /*04e8*/ 	.word	0x00002ac0
        /*04ec*/ 	.word	0x00000000
        /*04f0*/ 	.word	0x00000000
        /*04f4*/ 	.short	0x0101
        /*04f6*/ 	.byte	0xff
	.zero		1


	//   ....[63]....
        /*04f8*/ 	.word	0x00002b50
        /*04fc*/ 	.word	0x000000ff
        /*0500*/ 	.word	0x000000d0
        /*0504*/ 	.short	0x0106
        /*0506*/ 	.byte	0x05
	.zero		1


	//   ....[64]....
        /*0508*/ 	.word	0x00002b70
        /*050c*/ 	.word	0x000000ff
        /*0510*/ 	.word	0x000000d0
        /*0514*/ 	.short	0x010a
        /*0516*/ 	.byte	0x05
	.zero		1


	//   ....[65]....
        /*0518*/ 	.word	0x00002c00
        /*051c*/ 	.word	0x000000ff
        /*0520*/ 	.word	0x000000d0
        /*0524*/ 	.short	0x0106
        /*0526*/ 	.byte	0x04
	.zero		1


	//   ....[66]....
        /*0528*/ 	.word	0x00002c40
        /*052c*/ 	.word	0x00000000
        /*0530*/ 	.word	0x000000d0
        /*0534*/ 	.short	0x010a
        /*0536*/ 	.byte	0xff
	.zero		1


	//   ....[67]....
        /*0538*/ 	.word	0x00003140
        /*053c*/ 	.word	0x00000000
        /*0540*/ 	.word	0x000000c0
        /*0544*/ 	.short	0x010a
        /*0546*/ 	.byte	0xff
	.zero		1


	//   ....[68]....
        /*0548*/ 	.word	0x00003240
        /*054c*/ 	.word	0x00000003
        /*0550*/ 	.word	0x00000000
        /*0554*/ 	.short	0x0101
        /*0556*/ 	.byte	0xff
	.zero		1


	//   ....[69]....
        /*0558*/ 	.word	0x00003250
        /*055c*/ 	.word	0x000000ff
        /*0560*/ 	.word	0x00000000
        /*0564*/ 	.short	0x010a
        /*0566*/ 	.byte	0x04
	.zero		1


	//   ....[70]....
        /*0568*/ 	.word	0x000032d0
        /*056c*/ 	.word	0x000000ff
        /*0570*/ 	.word	0x00000100
        /*0574*/ 	.short	0x010a
        /*0576*/ 	.byte	0x08
	.zero		1


	//   ....[71]....
        /*0578*/ 	.word	0x000033b0
        /*057c*/ 	.word	0x000000ff
        /*0580*/ 	.word	0x00000000
        /*0584*/ 	.short	0x010a
        /*0586*/ 	.byte	0x07
	.zero		1


	//   ....[72]....
        /*0588*/ 	.word	0x000034f0
        /*058c*/ 	.word	0x000000ff
        /*0590*/ 	.word	0x00000000
        /*0594*/ 	.short	0x010a
        /*0596*/ 	.byte	0x04
	.zero		1


	//   ....[73]....
        /*0598*/ 	.word	0x000036e0
        /*059c*/ 	.word	0x000000ff
        /*05a0*/ 	.word	0x00000000
        /*05a4*/ 	.short	0x010a
        /*05a6*/ 	.byte	0x05
	.zero		1


	//   ....[74]....
        /*05a8*/ 	.word	0x00003770
        /*05ac*/ 	.word	0x000000ff
        /*05b0*/ 	.word	0x00000000
        /*05b4*/ 	.short	0x010a
        /*05b6*/ 	.byte	0x05
	.zero		1


	//   ....[75]....
        /*05b8*/ 	.word	0x00003800
        /*05bc*/ 	.word	0x000000ff
        /*05c0*/ 	.word	0x00000000
        /*05c4*/ 	.short	0x010a
        /*05c6*/ 	.byte	0x05
	.zero		1


	//   ....[76]....
        /*05c8*/ 	.word	0x00003890
        /*05cc*/ 	.word	0x000000ff
        /*05d0*/ 	.word	0x00000000
        /*05d4*/ 	.short	0x010a
        /*05d6*/ 	.byte	0x07
	.zero		1


	//   ....[77]....
        /*05d8*/ 	.word	0x00003d10
        /*05dc*/ 	.word	0x00000000
        /*05e0*/ 	.word	0x000000c0
        /*05e4*/ 	.short	0x010a
        /*05e6*/ 	.byte	0xff
	.zero		1


	//   ....[78]....
        /*05e8*/ 	.word	0x00003dd0
        /*05ec*/ 	.word	0x00000000
        /*05f0*/ 	.word	0x00000000
        /*05f4*/ 	.short	0x0101
        /*05f6*/ 	.byte	0xff
	.zero		1


	//   ....[79]....
        /*05f8*/ 	.word	0x000040f0
        /*05fc*/ 	.word	0x000000ff
        /*0600*/ 	.word	0x000000b8
        /*0604*/ 	.short	0x010a
        /*0606*/ 	.byte	0x07
	.zero		1


	//   ....[80]....
        /*0608*/ 	.word	0x000042e0
        /*060c*/ 	.word	0x000000ff
        /*0610*/ 	.word	0x00000090
        /*0614*/ 	.short	0x010a
        /*0616*/ 	.byte	0x07
	.zero		1


	//   ....[81]....
        /*0618*/ 	.word	0x00004450
        /*061c*/ 	.word	0x000000ff
        /*0620*/ 	.word	0x00000070
        /*0624*/ 	.short	0x010b
        /*0626*/ 	.byte	0x07
	.zero		1


	//   ....[82]....
        /*0628*/ 	.word	0x00004460
        /*062c*/ 	.word	0x000000ff
        /*0630*/ 	.word	0x00000000
        /*0634*/ 	.short	0x0101
        /*0636*/ 	.byte	0x08
	.zero		1


	//   ....[83]....
        /*0638*/ 	.word	0x00004480
        /*063c*/ 	.word	0x000000ff
        /*0640*/ 	.word	0x00000098
        /*0644*/ 	.short	0x010a
        /*0646*/ 	.byte	0x07
	.zero		1


	//   ....[84]....
        /*0648*/ 	.word	0x000045e0
        /*064c*/ 	.word	0x000000ff
        /*0650*/ 	.word	0x00000078
        /*0654*/ 	.short	0x010b
        /*0656*/ 	.byte	0x07
	.zero		1


	//   ....[85]....
        /*0658*/ 	.word	0x000045f0
        /*065c*/ 	.word	0x000000ff
        /*0660*/ 	.word	0x00000000
        /*0664*/ 	.short	0x0101
        /*0666*/ 	.byte	0x08
	.zero		1


	//   ....[86]....
        /*0668*/ 	.word	0x00004600
        /*066c*/ 	.word	0x000000ff
        /*0670*/ 	.word	0x000000a0
        /*0674*/ 	.short	0x010a
        /*0676*/ 	.byte	0x07
	.zero		1


	//   ....[87]....
        /*0678*/ 	.word	0x000047a0
        /*067c*/ 	.word	0x000000ff
        /*0680*/ 	.word	0x00000080
        /*0684*/ 	.short	0x010b
        /*0686*/ 	.byte	0x07
	.zero		1


	//   ....[88]....
        /*0688*/ 	.word	0x00004810
        /*068c*/ 	.word	0x000000ff
        /*0690*/ 	.word	0x00000000
        /*0694*/ 	.short	0x0101
        /*0696*/ 	.byte	0x08
	.zero		1


	//   ....[89]....
        /*0698*/ 	.word	0x00004840
        /*069c*/ 	.word	0x000000ff
        /*06a0*/ 	.word	0x000000a8
        /*06a4*/ 	.short	0x010a
        /*06a6*/ 	.byte	0x07
	.zero		1


	//   ....[90]....
        /*06a8*/ 	.word	0x00004a50
        /*06ac*/ 	.word	0x000000ff
        /*06b0*/ 	.word	0x00000088
        /*06b4*/ 	.short	0x010b
        /*06b6*/ 	.byte	0x07
	.zero		1


	//   ....[91]....
        /*06b8*/ 	.word	0x00004a70
        /*06bc*/ 	.word	0x000000ff
        /*06c0*/ 	.word	0x00000000
        /*06c4*/ 	.short	0x0101
        /*06c6*/ 	.byte	0x0d
	.zero		1


	//   ....[92]....
        /*06c8*/ 	.word	0x00004aa0
        /*06cc*/ 	.word	0x000000ff
        /*06d0*/ 	.word	0x00000090
        /*06d4*/ 	.short	0x010a
        /*06d6*/ 	.byte	0x07
	.zero		1


	//   ....[93]....
        /*06d8*/ 	.word	0x00004ac0
        /*06dc*/ 	.word	0x000000ff
        /*06e0*/ 	.word	0x00000098
        /*06e4*/ 	.short	0x010a
        /*06e6*/ 	.byte	0x07
	.zero		1


	//   ....[94]....
        /*06e8*/ 	.word	0x00004ae0
        /*06ec*/ 	.word	0x000000ff
        /*06f0*/ 	.word	0x000000a0
        /*06f4*/ 	.short	0x010a
        /*06f6*/ 	.byte	0x07
	.zero		1


	//   ....[95]....
        /*06f8*/ 	.word	0x00004b20
        /*06fc*/ 	.word	0x00000000
        /*0700*/ 	.word	0x000000a8
        /*0704*/ 	.short	0x010a
        /*0706*/ 	.byte	0xff
	.zero		1


	//   ....[96]....
        /*0708*/ 	.word	0x00004e80
        /*070c*/ 	.word	0x00000000
        /*0710*/ 	.word	0x000000c0
        /*0714*/ 	.short	0x010a
        /*0716*/ 	.byte	0xff
	.zero		1


	//   ....[97]....
        /*0718*/ 	.word	0x00004f90
        /*071c*/ 	.word	0x00000000
        /*0720*/ 	.word	0x00000000
        /*0724*/ 	.short	0x0101
        /*0726*/ 	.byte	0xff
	.zero		1


	//   ....[98]....
        /*0728*/ 	.word	0x000059f0
        /*072c*/ 	.word	0x000000ff
        /*0730*/ 	.word	0x00000070
        /*0734*/ 	.short	0x010a
        /*0736*/ 	.byte	0x30
	.zero		1


	//   ....[99]....
        /*0738*/ 	.word	0x00005a60
        /*073c*/ 	.word	0x0000004f
        /*0740*/ 	.word	0x000000e0
        /*0744*/ 	.short	0x010a
        /*0746*/ 	.byte	0xff
	.zero		1


	//   ....[100]....
        /*0748*/ 	.word	0x00005b10
        /*074c*/ 	.word	0x000000ff
        /*0750*/ 	.word	0x00000070
        /*0754*/ 	.short	0x010a
        /*0756*/ 	.byte	0x30
	.zero		1


	//   ....[101]....
        /*0758*/ 	.word	0x00005bf0
        /*075c*/ 	.word	0x0000004f
        /*0760*/ 	.word	0x000000e0
        /*0764*/ 	.short	0x010a
        /*0766*/ 	.byte	0xff
	.zero		1


	//   ....[102]....
        /*0768*/ 	.word	0x00006320
        /*076c*/ 	.word	0x00000000
        /*0770*/ 	.word	0x00000000
        /*0774*/ 	.short	0x0101
        /*0776*/ 	.byte	0xff
	.zero		1


	//   ....[103]....
        /*0778*/ 	.word	0x00006330
        /*077c*/ 	.word	0x00000003
        /*0780*/ 	.word	0x00000070
        /*0784*/ 	.short	0x010a
        /*0786*/ 	.byte	0xff
	.zero		1


	//   ....[104]....
        /*0788*/ 	.word	0x000063f0
        /*078c*/ 	.word	0x00000003
        /*0790*/ 	.word	0x00000070
        /*0794*/ 	.short	0x010a
        /*0796*/ 	.byte	0xff
	.zero		1


	//   ....[105]....
        /*0798*/ 	.word	0x00006ba0
        /*079c*/ 	.word	0x00000026
        /*07a0*/ 	.word	0x00000000
        /*07a4*/ 	.short	0x0101
        /*07a6*/ 	.byte	0xff
	.zero		1


	//   ....[106]....
        /*07a8*/ 	.word	0x00006bc0
        /*07ac*/ 	.word	0x00000053
        /*07b0*/ 	.word	0x00000070
        /*07b4*/ 	.short	0x010a
        /*07b6*/ 	.byte	0xff
	.zero		1


	//   ....[107]....
        /*07b8*/ 	.word	0x00006c70
        /*07bc*/ 	.word	0x00000053
        /*07c0*/ 	.word	0x00000070
        /*07c4*/ 	.short	0x010a
        /*07c6*/ 	.byte	0xff
	.zero		1


	//   ....[108]....
        /*07c8*/ 	.word	0x00007420
        /*07cc*/ 	.word	0x00000026
        /*07d0*/ 	.word	0x00000000
        /*07d4*/ 	.short	0x0101
        /*07d6*/ 	.byte	0xff
	.zero		1


	//   ....[109]....
        /*07d8*/ 	.word	0x00007440
        /*07dc*/ 	.word	0x00000058
        /*07e0*/ 	.word	0x00000070
        /*07e4*/ 	.short	0x010a
        /*07e6*/ 	.byte	0xff
	.zero		1


	//   ....[110]....
        /*07e8*/ 	.word	0x000074f0
        /*07ec*/ 	.word	0x00000058
        /*07f0*/ 	.word	0x00000070
        /*07f4*/ 	.short	0x010a
        /*07f6*/ 	.byte	0xff
	.zero		1


	//   ....[111]....
        /*07f8*/ 	.word	0x00007830
        /*07fc*/ 	.word	0x000000ff
        /*0800*/ 	.word	0x00000000
        /*0804*/ 	.short	0x0101
        /*0806*/ 	.byte	0x05
	.zero		1


	//   ....[112]....
        /*0808*/ 	.word	0x00007d00
        /*080c*/ 	.word	0x00000002
        /*0810*/ 	.word	0x00000000
        /*0814*/ 	.short	0x0101
        /*0816*/ 	.byte	0xff
	.zero		1


	//   ....[113]....
        /*0818*/ 	.word	0x00007f70
        /*081c*/ 	.word	0x000000ff
        /*0820*/ 	.word	0x00000000
        /*0824*/ 	.short	0x0101
        /*0826*/ 	.byte	0x04
	.zero		1


	//   ....[114]....
        /*0828*/ 	.word	0x00007f90
        /*082c*/ 	.word	0x00000003
        /*0830*/ 	.word	0x00000130
        /*0834*/ 	.short	0x010a
        /*0836*/ 	.byte	0xff
	.zero		1


	//   ....[115]....
        /*0838*/ 	.word	0x00007ff0
        /*083c*/ 	.word	0x00000002
        /*0840*/ 	.word	0x00000038
        /*0844*/ 	.short	0x010a
        /*0846*/ 	.byte	0xff
	.zero		1


	//   ....[116]....
        /*0848*/ 	.word	0x00008050
        /*084c*/ 	.word	0x00000002
        /*0850*/ 	.word	0x00000038
        /*0854*/ 	.short	0x010a
        /*0856*/ 	.byte	0xff
	.zero		1


	//   ....[117]....
        /*0858*/ 	.word	0x000080a0
        /*085c*/ 	.word	0x00000002
        /*0860*/ 	.word	0x000000c0
        /*0864*/ 	.short	0x010a
        /*0866*/ 	.byte	0xff
	.zero		1


	//   ....[118]....
        /*0868*/ 	.word	0x00008100
        /*086c*/ 	.word	0x00000000
        /*0870*/ 	.word	0x00000000
        /*0874*/ 	.short	0x010a
        /*0876*/ 	.byte	0xff
	.zero		1


	//   ....[119]....
        /*0878*/ 	.word	0x00008160
        /*087c*/ 	.word	0x00000000
        /*0880*/ 	.word	0x00000000
        /*0884*/ 	.short	0x010a
        /*0886*/ 	.byte	0xff
	.zero		1


	//   ....[120]....
        /*0888*/ 	.word	0x000081c0
        /*088c*/ 	.word	0x00000000
        /*0890*/ 	.word	0x00000000
        /*0894*/ 	.short	0x010a
        /*0896*/ 	.byte	0xff
	.zero		1


	//   ....[121]....
        /*0898*/ 	.word	0x00008220
        /*089c*/ 	.word	0x00000000
        /*08a0*/ 	.word	0x00000000
        /*08a4*/ 	.short	0x010a
        /*08a6*/ 	.byte	0xff
	.zero		1


	//   ....[122]....
        /*08a8*/ 	.word	0x00008280
        /*08ac*/ 	.word	0x00000000
        /*08b0*/ 	.word	0x00000000
        /*08b4*/ 	.short	0x010a
        /*08b6*/ 	.byte	0xff
	.zero		1


	//   ....[123]....
        /*08b8*/ 	.word	0x000082e0
        /*08bc*/ 	.word	0x00000000
        /*08c0*/ 	.word	0x00000000
        /*08c4*/ 	.short	0x010a
        /*08c6*/ 	.byte	0xff
	.zero		1


	//   ....[124]....
        /*08c8*/ 	.word	0x00008330
        /*08cc*/ 	.word	0x00000000
        /*08d0*/ 	.word	0x00000120
        /*08d4*/ 	.short	0x010a
        /*08d6*/ 	.byte	0xff
	.zero		1


	//   ....[125]....
        /*08d8*/ 	.word	0x00008390
        /*08dc*/ 	.word	0x00000000
        /*08e0*/ 	.word	0x000000d0
        /*08e4*/ 	.short	0x010a
        /*08e6*/ 	.byte	0xff
	.zero		1


	//   ....[126]....
        /*08e8*/ 	.word	0x000083e0
        /*08ec*/ 	.word	0x00000000
        /*08f0*/ 	.word	0x000000c0
        /*08f4*/ 	.short	0x010a
        /*08f6*/ 	.byte	0xff
	.zero		1


	//   ....[127]....
        /*08f8*/ 	.word	0x00008440
        /*08fc*/ 	.word	0x00000000
        /*0900*/ 	.word	0x000000d0
        /*0904*/ 	.short	0x010a
        /*0906*/ 	.byte	0xff
	.zero		1


	//   ....[128]....
        /*0908*/ 	.word	0x00008490
        /*090c*/ 	.word	0x00000000
        /*0910*/ 	.word	0x000000c0
        /*0914*/ 	.short	0x010a
        /*0916*/ 	.byte	0xff
	.zero		1


	//   ....[129]....
        /*0918*/ 	.word	0x000084f0
        /*091c*/ 	.word	0x00000003
        /*0920*/ 	.word	0x00000100
        /*0924*/ 	.short	0x010a
        /*0926*/ 	.byte	0xff
	.zero		1


	//   ....[130]....
        /*0928*/ 	.word	0x00008550
        /*092c*/ 	.word	0x00000000
        /*0930*/ 	.word	0x00000000
        /*0934*/ 	.short	0x010a
        /*0936*/ 	.byte	0xff
	.zero		1


	//   ....[131]....
        /*0938*/ 	.word	0x000085b0
        /*093c*/ 	.word	0x00000000
        /*0940*/ 	.word	0x00000000
        /*0944*/ 	.short	0x010a
        /*0946*/ 	.byte	0xff
	.zero		1


	//   ....[132]....
        /*0948*/ 	.word	0x00008610
        /*094c*/ 	.word	0x00000000
        /*0950*/ 	.word	0x00000000
        /*0954*/ 	.short	0x010a
        /*0956*/ 	.byte	0xff
	.zero		1


	//   ....[133]....
        /*0958*/ 	.word	0x00008670
        /*095c*/ 	.word	0x00000000
        /*0960*/ 	.word	0x00000000
        /*0964*/ 	.short	0x010a
        /*0966*/ 	.byte	0xff
	.zero		1


	//   ....[134]....
        /*0968*/ 	.word	0x000086d0
        /*096c*/ 	.word	0x00000000
        /*0970*/ 	.word	0x00000000
        /*0974*/ 	.short	0x010a
        /*0976*/ 	.byte	0xff
	.zero		1


	//   ....[135]....
        /*0978*/ 	.word	0x00008720
        /*097c*/ 	.word	0x00000000
        /*0980*/ 	.word	0x000000c0
        /*0984*/ 	.short	0x010a
        /*0986*/ 	.byte	0xff
	.zero		1


	//   ....[136]....
        /*0988*/ 	.word	0x00008780
        /*098c*/ 	.word	0x00000000
        /*0990*/ 	.word	0x000000b8
        /*0994*/ 	.short	0x010a
        /*0996*/ 	.byte	0xff
	.zero		1


	//   ....[137]....
        /*0998*/ 	.word	0x000087e0
        /*099c*/ 	.word	0x00000003
        /*09a0*/ 	.word	0x00000090
        /*09a4*/ 	.short	0x010a
        /*09a6*/ 	.byte	0xff
	.zero		1


	//   ....[138]....
        /*09a8*/ 	.word	0x00008840
        /*09ac*/ 	.word	0x00000003
        /*09b0*/ 	.word	0x00000098
        /*09b4*/ 	.short	0x010a
        /*09b6*/ 	.byte	0xff
	.zero		1


	//   ....[139]....
        /*09b8*/ 	.word	0x000088a0
        /*09bc*/ 	.word	0x00000003
        /*09c0*/ 	.word	0x000000a0
        /*09c4*/ 	.short	0x010a
        /*09c6*/ 	.byte	0xff
	.zero		1


	//   ....[140]....
        /*09c8*/ 	.word	0x00008900
        /*09cc*/ 	.word	0x00000003
        /*09d0*/ 	.word	0x000000a8
        /*09d4*/ 	.short	0x010a
        /*09d6*/ 	.byte	0xff
	.zero		1


	//   ....[141]....
        /*09d8*/ 	.word	0x00008960
        /*09dc*/ 	.word	0x00000000
        /*09e0*/ 	.word	0x00000090
        /*09e4*/ 	.short	0x010a
        /*09e6*/ 	.byte	0xff
	.zero		1


	//   ....[142]....
        /*09e8*/ 	.word	0x000089c0
        /*09ec*/ 	.word	0x00000000
        /*09f0*/ 	.word	0x00000098
        /*09f4*/ 	.short	0x010a
        /*09f6*/ 	.byte	0xff
	.zero		1


	//   ....[143]....
        /*09f8*/ 	.word	0x00008a20
        /*09fc*/ 	.word	0x00000000
        /*0a00*/ 	.word	0x000000a0
        /*0a04*/ 	.short	0x010a
        /*0a06*/ 	.byte	0xff
	.zero		1


	//   ....[144]....
        /*0a08*/ 	.word	0x00008a70
        /*0a0c*/ 	.word	0x00000000
        /*0a10*/ 	.word	0x000000c0
        /*0a14*/ 	.short	0x010a
        /*0a16*/ 	.byte	0xff
	.zero		1


	//   ....[145]....
        /*0a18*/ 	.word	0x00008ad0
        /*0a1c*/ 	.word	0x00000002
        /*0a20*/ 	.word	0x00000070
        /*0a24*/ 	.short	0x010a
        /*0a26*/ 	.byte	0xff
	.zero		1


	//   ....[146]....
        /*0a28*/ 	.word	0x00008b20
        /*0a2c*/ 	.word	0x0000004f
        /*0a30*/ 	.word	0x000000e0
        /*0a34*/ 	.short	0x010a
        /*0a36*/ 	.byte	0xff
	.zero		1


	//   ....[147]....
        /*0a38*/ 	.word	0x00008b70
        /*0a3c*/ 	.word	0x00000003
        /*0a40*/ 	.word	0x00000070
        /*0a44*/ 	.short	0x010a
        /*0a46*/ 	.byte	0xff
	.zero		1


	//   ....[148]....
        /*0a48*/ 	.word	0x00008bc0
        /*0a4c*/ 	.word	0x00000053
        /*0a50*/ 	.word	0x00000070
        /*0a54*/ 	.short	0x010a
        /*0a56*/ 	.byte	0xff
	.zero		1


	//   ....[149]....
        /*0a58*/ 	.word	0x00008c10
        /*0a5c*/ 	.word	0x00000058
        /*0a60*/ 	.word	0x00000070
        /*0a64*/ 	.short	0x010a
        /*0a66*/ 	.byte	0xff
	.zero		1


	//----- nvinfo : EIATTR_NUM_MBARRIERS
	.align		4
.L_47:
        /*0a68*/ 	.byte	0x03, 0x38
        /*0a6a*/ 	.short	0x0028


	//----- nvinfo : EIATTR_EXIT_INSTR_OFFSETS
	.align		4
        /*0a6c*/ 	.byte	0x04, 0x1c
        /*0a6e*/ 	.short	(.L_49 - .L_48)


	//   ....[0]....
.L_48:
        /*0a70*/ 	.word	0x00002720


	//   ....[1]....
        /*0a74*/ 	.word	0x00002c10


	//   ....[2]....
        /*0a78*/ 	.word	0x00002c70


	//   ....[3]....
        /*0a7c*/ 	.word	0x00003af0


	//   ....[4]....
        /*0a80*/ 	.word	0x00004b50


	//   ....[5]....
        /*0a84*/ 	.word	0x00004b90


	//   ....[6]....
        /*0a88*/ 	.word	0x00007e60


	//   ....[7]....
        /*0a8c*/ 	.word	0x00007ee0


	//   ....[8]....
        /*0a90*/ 	.word	0x00007f10


	//   ....[9]....
        /*0a94*/ 	.word	0x00007f80


	//----- nvinfo : EIATTR_MAX_THREADS
	.align		4
.L_49:
        /*0a98*/ 	.byte	0x04, 0x05
        /*0a9a*/ 	.short	(.L_51 - .L_50)
.L_50:
        /*0a9c*/ 	.word	0x00000100
        /*0aa0*/ 	.word	0x00000001
        /*0aa4*/ 	.word	0x00000001


	//----- nvinfo : EIATTR_CRS_STACK_SIZE
	.align		4
.L_51:
        /*0aa8*/ 	.byte	0x04, 0x1e
        /*0aaa*/ 	.short	(.L_53 - .L_52)
.L_52:
        /*0aac*/ 	.word	0x00000000


	//----- nvinfo : EIATTR_CBANK_PARAM_SIZE
	.align		4
.L_53:
        /*0ab0*/ 	.byte	0x03, 0x19
        /*0ab2*/ 	.short	0x0800


	//----- nvinfo : EIATTR_PARAM_CBANK
	.align		4
        /*0ab4*/ 	.byte	0x04, 0x0a
        /*0ab6*/ 	.short	(.L_55 - .L_54)
	.align		4
.L_54:
        /*0ab8*/ 	.word	index@(.nv.constant0._ZN7cutlass13device_kernelINS_4gemm6kernel13GemmUniversalIN4cute5tupleIJiiiiEEENS1_10collective13CollectiveMmaINS1_35MainloopSm100TmaUmmaWarpSpecializedILi7ELi2ELi4ENS5_IJNS4_1CILi1EEESB_SB_EEEEENS5_IJNSA_ILi64EEENSA_ILi128EEENSA_ILi32EEEEEENS_10bfloat16_tENS5_IJlSB_lEEESI_SJ_NS4_8TiledMMAINS4_8MMA_AtomIJNS4_20SM100_MMA_F16BF16_SSISI_SI_fLi64ELi128ELNS4_4UMMA5MajorE0ELSO_0ELNSN_7ScaleInE0ELSP_0EEEEEENS4_6LayoutISC_NS5_IJNSA_ILi0EEEST_ST_EEEEENS5_IJNS4_10UnderscoreESW_SW_EEEEENS4_13SM90_TMA_LOADENS4_14ComposedLayoutINS4_7SwizzleILi2ELi4ELi3EEENS4_18smem_ptr_flag_bitsILi16EEENSS_INS5_IJNSA_ILi8EEESG_EEENS5_IJSG_SB_EEEEEEEvNS4_8identityESZ_S19_vS1A_EENS_8epilogue10collective18CollectiveEpilogueINS1C_23Sm100TmaWarpSpecializedILi4ELi2ELi16ELb1ELb0EEEJSH_NS5_IJNSS_ISE_SB_EENSS_ISG_SB_EEEEESI_SJ_SI_SJ_NS1C_6fusion15FusionCallbacksIS1G_NS1K_17LinearCombinationISI_fSI_fLNS_15FloatRoundStyleE2EEESH_S1J_JEEENS4_5SM1004TMEM4LOAD26SM100_TMEM_LOAD_16dp256b4xESZ_S19_NS4_17SM75_U32x4_LDSM_NENS4_14SM90_TMA_STOREES19_NS4_17SM90_U32x4_STSM_NENS4_39AutoVectorizingCopyWithAssumedAlignmentILi128EEEEEEvvEEEEvNT_6ParamsE)
        /*0abc*/ 	.short	0x0380
        /*0abe*/ 	.short	0x0800


	//----- nvinfo : EIATTR_SW_WAR
	.align		4
.L_55:
        /*0ac0*/ 	.byte	0x04, 0x36
        /*0ac2*/ 	.short	(.L_57 - .L_56)
.L_56:
        /*0ac4*/ 	.word	0x00000008
.L_57:


//--------------------- .nv.callgraph             --------------------------
	.section	.nv.callgraph,"",@"SHT_CUDA_CALLGRAPH"
	.align	4
	.sectionentsize	8
	.align		4
        /*0000*/ 	.word	0x00000000
	.align		4
        /*0004*/ 	.word	0xffffffff
	.align		4
        /*0008*/ 	.word	index@(_ZN7cutlass13device_kernelINS_4gemm6kernel13GemmUniversalIN4cute5tupleIJiiiiEEENS1_10collective13CollectiveMmaINS1_35MainloopSm100TmaUmmaWarpSpecializedILi7ELi2ELi4ENS5_IJNS4_1CILi1EEESB_SB_EEEEENS5_IJNSA_ILi64EEENSA_ILi128EEENSA_ILi32EEEEEENS_10bfloat16_tENS5_IJlSB_lEEESI_SJ_NS4_8TiledMMAINS4_8MMA_AtomIJNS4_20SM100_MMA_F16BF16_SSISI_SI_fLi64ELi128ELNS4_4UMMA5MajorE0ELSO_0ELNSN_7ScaleInE0ELSP_0EEEEEENS4_6LayoutISC_NS5_IJNSA_ILi0EEEST_ST_EEEEENS5_IJNS4_10UnderscoreESW_SW_EEEEENS4_13SM90_TMA_LOADENS4_14ComposedLayoutINS4_7SwizzleILi2ELi4ELi3EEENS4_18smem_ptr_flag_bitsILi16EEENSS_INS5_IJNSA_ILi8EEESG_EEENS5_IJSG_SB_EEEEEEEvNS4_8identityESZ_S19_vS1A_EENS_8epilogue10collective18CollectiveEpilogueINS1C_23Sm100TmaWarpSpecializedILi4ELi2ELi16ELb1ELb0EEEJSH_NS5_IJNSS_ISE_SB_EENSS_ISG_SB_EEEEESI_SJ_SI_SJ_NS1C_6fusion15FusionCallbacksIS1G_NS1K_17LinearCombinationISI_fSI_fLNS_15FloatRoundStyleE2EEESH_S1J_JEEENS4_5SM1004TMEM4LOAD26SM100_TMEM_LOAD_16dp256b4xESZ_S19_NS4_17SM75_U32x4_LDSM_NENS4_14SM90_TMA_STOREES19_NS4_17SM90_U32x4_STSM_NENS4_39AutoVectorizingCopyWithAssumedAlignmentILi128EEEEEEvvEEEEvNT_6ParamsE)
	.align		4
        /*000c*/ 	.word	index@(__assertfail)
	.align		4
        /*0010*/ 	.word	0x00000000
	.align		4
        /*0014*/ 	.word	0xfffffffe
	.align		4
        /*0018*/ 	.word	0x00000000
	.align		4
        /*001c*/ 	.word	0xfffffffd
	.align		4
        /*0020*/ 	.word	0x00000000
	.align		4
        /*0024*/ 	.word	0xfffffffc


//--------------------- .nv.constant4             --------------------------
	.section	.nv.constant4,"a",@progbits
	.align	8
	.align		8
.nv.constant4:
        /*0000*/ 	.dword	__assertfail
	.align		8
        /*0008*/ 	.dword	__unnamed_1
	.align		8
        /*0010*/ 	.dword	__unnamed_2
	.align		8
        /*0018*/ 	.dword	_ZN40_INTERNAL_39678219_4_k_cu_2d8fbe3c_360894cuda3std3__45__cpo5beginE
	.align		8
        /*0020*/ 	.dword	_ZN40_INTERNAL_39678219_4_k_cu_2d8fbe3c_360894cuda3std3__45__cpo3endE
	.align		8
        /*0028*/ 	.dword	_ZN40_INTERNAL_39678219_4_k_cu_2d8fbe3c_360894cuda3std3__45__cpo6cbeginE
	.align		8
        /*0030*/ 	.dword	_ZN40_INTERNAL_39678219_4_k_cu_2d8fbe3c_360894cuda3std3__45__cpo4cendE
	.align		8
        /*0038*/ 	.dword	_ZN40_INTERNAL_39678219_4_k_cu_2d8fbe3c_360894cuda3std3__442_GLOBAL__N__39678219_4_k_cu_2d8fbe3c_360896ignoreE
	.align		8
        /*0040*/ 	.dword	_ZN40_INTERNAL_39678219_4_k_cu_2d8fbe3c_360894cuda3std3__419piecewise_constructE
	.align		8
        /*0048*/ 	.dword	_ZN40_INTERNAL_39678219_4_k_cu_2d8fbe3c_360894cuda3std3__48in_placeE
	.align		8
        /*0050*/ 	.dword	_ZN40_INTERNAL_39678219_4_k_cu_2d8fbe3c_360894cuda3std6ranges3__45__cpo4swapE
	.align		8
        /*0058*/ 	.dword	_ZN40_INTERNAL_39678219_4_k_cu_2d8fbe3c_360894cuda3std6ranges3__45__cpo9iter_moveE
	.align		8
        /*0060*/ 	.dword	_ZN40_INTERNAL_39678219_4_k_cu_2d8fbe3c_360894cute7productE
	.align		8
        /*0068*/ 	.dword	_ZN40_INTERNAL_39678219_4_k_cu_2d8fbe3c_360894cute1_E
	.align		8
        /*0070*/ 	.dword	$str$25
	.align		8
        /*0078*/ 	.dword	$str$26
	.align		8
        /*0080*/ 	.dword	$str$27
	.align		8
        /*0088*/ 	.dword	$str$28


//--------------------- .text._ZN7cutlass13device_kernelINS_4gemm6kernel13GemmUniversalIN4cute5tupleIJiiiiEEENS1_10collective13CollectiveMmaINS1_35MainloopSm100TmaUmmaWarpSpecializedILi7ELi2ELi4ENS5_IJNS4_1CILi1EEESB_SB_EEEEENS5_IJNSA_ILi64EEENSA_ILi128EEENSA_ILi32EEEEEENS_10bfloat16_tENS5_IJlSB_lEEESI_SJ_NS4_8TiledMMAINS4_8MMA_AtomIJNS4_20SM100_MMA_F16BF16_SSISI_SI_fLi64ELi128ELNS4_4UMMA5MajorE0ELSO_0ELNSN_7ScaleInE0ELSP_0EEEEEENS4_6LayoutISC_NS5_IJNSA_ILi0EEEST_ST_EEEEENS5_IJNS4_10UnderscoreESW_SW_EEEEENS4_13SM90_TMA_LOADENS4_14ComposedLayoutINS4_7SwizzleILi2ELi4ELi3EEENS4_18smem_ptr_flag_bitsILi16EEENSS_INS5_IJNSA_ILi8EEESG_EEENS5_IJSG_SB_EEEEEEEvNS4_8identityESZ_S19_vS1A_EENS_8epilogue10collective18CollectiveEpilogueINS1C_23Sm100TmaWarpSpecializedILi4ELi2ELi16ELb1ELb0EEEJSH_NS5_IJNSS_ISE_SB_EENSS_ISG_SB_EEEEESI_SJ_SI_SJ_NS1C_6fusion15FusionCallbacksIS1G_NS1K_17LinearCombinationISI_fSI_fLNS_15FloatRoundStyleE2EEESH_S1J_JEEENS4_5SM1004TMEM4LOAD26SM100_TMEM_LOAD_16dp256b4xESZ_S19_NS4_17SM75_U32x4_LDSM_NENS4_14SM90_TMA_STOREES19_NS4_17SM90_U32x4_STSM_NENS4_39AutoVectorizingCopyWithAssumedAlignmentILi128EEEEEEvvEEEEvNT_6ParamsE --------------------------
	.section	.text._ZN7cutlass13device_kernelINS_4gemm6kernel13GemmUniversalIN4cute5tupleIJiiiiEEENS1_10collective13CollectiveMmaINS1_35MainloopSm100TmaUmmaWarpSpecializedILi7ELi2ELi4ENS5_IJNS4_1CILi1EEESB_SB_EEEEENS5_IJNSA_ILi64EEENSA_ILi128EEENSA_ILi32EEEEEENS_10bfloat16_tENS5_IJlSB_lEEESI_SJ_NS4_8TiledMMAINS4_8MMA_AtomIJNS4_20SM100_MMA_F16BF16_SSISI_SI_fLi64ELi128ELNS4_4UMMA5MajorE0ELSO_0ELNSN_7ScaleInE0ELSP_0EEEEEENS4_6LayoutISC_NS5_IJNSA_ILi0EEEST_ST_EEEEENS5_IJNS4_10UnderscoreESW_SW_EEEEENS4_13SM90_TMA_LOADENS4_14ComposedLayoutINS4_7SwizzleILi2ELi4ELi3EEENS4_18smem_ptr_flag_bitsILi16EEENSS_INS5_IJNSA_ILi8EEESG_EEENS5_IJSG_SB_EEEEEEEvNS4_8identityESZ_S19_vS1A_EENS_8epilogue10collective18CollectiveEpilogueINS1C_23Sm100TmaWarpSpecializedILi4ELi2ELi16ELb1ELb0EEEJSH_NS5_IJNSS_ISE_SB_EENSS_ISG_SB_EEEEESI_SJ_SI_SJ_NS1C_6fusion15FusionCallbacksIS1G_NS1K_17LinearCombinationISI_fSI_fLNS_15FloatRoundStyleE2EEESH_S1J_JEEENS4_5SM1004TMEM4LOAD26SM100_TMEM_LOAD_16dp256b4xESZ_S19_NS4_17SM75_U32x4_LDSM_NENS4_14SM90_TMA_STOREES19_NS4_17SM90_U32x4_STSM_NENS4_39AutoVectorizingCopyWithAssumedAlignmentILi128EEEEEEvvEEEEvNT_6ParamsE,"ax",@progbits
	.align	128
.text._ZN7cutlass13device_kernelINS_4gemm6kernel13GemmUniversalIN4cute5tupleIJiiiiEEENS1_10collective13CollectiveMmaINS1_35MainloopSm100TmaUmmaWarpSpecializedILi7ELi2ELi4ENS5_IJNS4_1CILi1EEESB_SB_EEEEENS5_IJNSA_ILi64EEENSA_ILi128EEENSA_ILi32EEEEEENS_10bfloat16_tENS5_IJlSB_lEEESI_SJ_NS4_8TiledMMAINS4_8MMA_AtomIJNS4_20SM100_MMA_F16BF16_SSISI_SI_fLi64ELi128ELNS4_4UMMA5MajorE0ELSO_0ELNSN_7ScaleInE0ELSP_0EEEEEENS4_6LayoutISC_NS5_IJNSA_ILi0EEEST_ST_EEEEENS5_IJNS4_10UnderscoreESW_SW_EEEEENS4_13SM90_TMA_LOADENS4_14ComposedLayoutINS4_7SwizzleILi2ELi4ELi3EEENS4_18smem_ptr_flag_bitsILi16EEENSS_INS5_IJNSA_ILi8EEESG_EEENS5_IJSG_SB_EEEEEEEvNS4_8identityESZ_S19_vS1A_EENS_8epilogue10collective18CollectiveEpilogueINS1C_23Sm100TmaWarpSpecializedILi4ELi2ELi16ELb1ELb0EEEJSH_NS5_IJNSS_ISE_SB_EENSS_ISG_SB_EEEEESI_SJ_SI_SJ_NS1C_6fusion15FusionCallbacksIS1G_NS1K_17LinearCombinationISI_fSI_fLNS_15FloatRoundStyleE2EEESH_S1J_JEEENS4_5SM1004TMEM4LOAD26SM100_TMEM_LOAD_16dp256b4xESZ_S19_NS4_17SM75_U32x4_LDSM_NENS4_14SM90_TMA_STOREES19_NS4_17SM90_U32x4_STSM_NENS4_39AutoVectorizingCopyWithAssumedAlignmentILi128EEEEEEvvEEEEvNT_6ParamsE:
        .type           _ZN7cutlass13device_kernelINS_4gemm6kernel13GemmUniversalIN4cute5tupleIJiiiiEEENS1_10collective13CollectiveMmaINS1_35MainloopSm100TmaUmmaWarpSpecializedILi7ELi2ELi4ENS5_IJNS4_1CILi1EEESB_SB_EEEEENS5_IJNSA_ILi64EEENSA_ILi128EEENSA_ILi32EEEEEENS_10bfloat16_tENS5_IJlSB_lEEESI_SJ_NS4_8TiledMMAINS4_8MMA_AtomIJNS4_20SM100_MMA_F16BF16_SSISI_SI_fLi64ELi128ELNS4_4UMMA5MajorE0ELSO_0ELNSN_7ScaleInE0ELSP_0EEEEEENS4_6LayoutISC_NS5_IJNSA_ILi0EEEST_ST_EEEEENS5_IJNS4_10UnderscoreESW_SW_EEEEENS4_13SM90_TMA_LOADENS4_14ComposedLayoutINS4_7SwizzleILi2ELi4ELi3EEENS4_18smem_ptr_flag_bitsILi16EEENSS_INS5_IJNSA_ILi8EEESG_EEENS5_IJSG_SB_EEEEEEEvNS4_8identityESZ_S19_vS1A_EENS_8epilogue10collective18CollectiveEpilogueINS1C_23Sm100TmaWarpSpecializedILi4ELi2ELi16ELb1ELb0EEEJSH_NS5_IJNSS_ISE_SB_EENSS_ISG_SB_EEEEESI_SJ_SI_SJ_NS1C_6fusion15FusionCallbacksIS1G_NS1K_17LinearCombinationISI_fSI_fLNS_15FloatRoundStyleE2EEESH_S1J_JEEENS4_5SM1004TMEM4LOAD26SM100_TMEM_LOAD_16dp256b4xESZ_S19_NS4_17SM75_U32x4_LDSM_NENS4_14SM90_TMA_STOREES19_NS4_17SM90_U32x4_STSM_NENS4_39AutoVectorizingCopyWithAssumedAlignmentILi128EEEEEEvvEEEEvNT_6ParamsE,@function
        .size           _ZN7cutlass13device_kernelINS_4gemm6kernel13GemmUniversalIN4cute5tupleIJiiiiEEENS1_10collective13CollectiveMmaINS1_35MainloopSm100TmaUmmaWarpSpecializedILi7ELi2ELi4ENS5_IJNS4_1CILi1EEESB_SB_EEEEENS5_IJNSA_ILi64EEENSA_ILi128EEENSA_ILi32EEEEEENS_10bfloat16_tENS5_IJlSB_lEEESI_SJ_NS4_8TiledMMAINS4_8MMA_AtomIJNS4_20SM100_MMA_F16BF16_SSISI_SI_fLi64ELi128ELNS4_4UMMA5MajorE0ELSO_0ELNSN_7ScaleInE0ELSP_0EEEEEENS4_6LayoutISC_NS5_IJNSA_ILi0EEEST_ST_EEEEENS5_IJNS4_10UnderscoreESW_SW_EEEEENS4_13SM90_TMA_LOADENS4_14ComposedLayoutINS4_7SwizzleILi2ELi4ELi3EEENS4_18smem_ptr_flag_bitsILi16EEENSS_INS5_IJNSA_ILi8EEESG_EEENS5_IJSG_SB_EEEEEEEvNS4_8identityESZ_S19_vS1A_EENS_8epilogue10collective18CollectiveEpilogueINS1C_23Sm100TmaWarpSpecializedILi4ELi2ELi16ELb1ELb0EEEJSH_NS5_IJNSS_ISE_SB_EENSS_ISG_SB_EEEEESI_SJ_SI_SJ_NS1C_6fusion15FusionCallbacksIS1G_NS1K_17LinearCombinationISI_fSI_fLNS_15FloatRoundStyleE2EEESH_S1J_JEEENS4_5SM1004TMEM4LOAD26SM100_TMEM_LOAD_16dp256b4xESZ_S19_NS4_17SM75_U32x4_LDSM_NENS4_14SM90_TMA_STOREES19_NS4_17SM90_U32x4_STSM_NENS4_39AutoVectorizingCopyWithAssumedAlignmentILi128EEEEEEvvEEEEvNT_6ParamsE,(.L_x_185 - _ZN7cutlass13device_kernelINS_4gemm6kernel13GemmUniversalIN4cute5tupleIJiiiiEEENS1_10collective13CollectiveMmaINS1_35MainloopSm100TmaUmmaWarpSpecializedILi7ELi2ELi4ENS5_IJNS4_1CILi1EEESB_SB_EEEEENS5_IJNSA_ILi64EEENSA_ILi128EEENSA_ILi32EEEEEENS_10bfloat16_tENS5_IJlSB_lEEESI_SJ_NS4_8TiledMMAINS4_8MMA_AtomIJNS4_20SM100_MMA_F16BF16_SSISI_SI_fLi64ELi128ELNS4_4UMMA5MajorE0ELSO_0ELNSN_7ScaleInE0ELSP_0EEEEEENS4_6LayoutISC_NS5_IJNSA_ILi0EEEST_ST_EEEEENS5_IJNS4_10UnderscoreESW_SW_EEEEENS4_13SM90_TMA_LOADENS4_14ComposedLayoutINS4_7SwizzleILi2ELi4ELi3EEENS4_18smem_ptr_flag_bitsILi16EEENSS_INS5_IJNSA_ILi8EEESG_EEENS5_IJSG_SB_EEEEEEEvNS4_8identityESZ_S19_vS1A_EENS_8epilogue10collective18CollectiveEpilogueINS1C_23Sm100TmaWarpSpecializedILi4ELi2ELi16ELb1ELb0EEEJSH_NS5_IJNSS_ISE_SB_EENSS_ISG_SB_EEEEESI_SJ_SI_SJ_NS1C_6fusion15FusionCallbacksIS1G_NS1K_17LinearCombinationISI_fSI_fLNS_15FloatRoundStyleE2EEESH_S1J_JEEENS4_5SM1004TMEM4LOAD26SM100_TMEM_LOAD_16dp256b4xESZ_S19_NS4_17SM75_U32x4_LDSM_NENS4_14SM90_TMA_STOREES19_NS4_17SM90_U32x4_STSM_NENS4_39AutoVectorizingCopyWithAssumedAlignmentILi128EEEEEEvvEEEEvNT_6ParamsE)
        .other          _ZN7cutlass13device_kernelINS_4gemm6kernel13GemmUniversalIN4cute5tupleIJiiiiEEENS1_10collective13CollectiveMmaINS1_35MainloopSm100TmaUmmaWarpSpecializedILi7ELi2ELi4ENS5_IJNS4_1CILi1EEESB_SB_EEEEENS5_IJNSA_ILi64EEENSA_ILi128EEENSA_ILi32EEEEEENS_10bfloat16_tENS5_IJlSB_lEEESI_SJ_NS4_8TiledMMAINS4_8MMA_AtomIJNS4_20SM100_MMA_F16BF16_SSISI_SI_fLi64ELi128ELNS4_4UMMA5MajorE0ELSO_0ELNSN_7ScaleInE0ELSP_0EEEEEENS4_6LayoutISC_NS5_IJNSA_ILi0EEEST_ST_EEEEENS5_IJNS4_10UnderscoreESW_SW_EEEEENS4_13SM90_TMA_LOADENS4_14ComposedLayoutINS4_7SwizzleILi2ELi4ELi3EEENS4_18smem_ptr_flag_bitsILi16EEENSS_INS5_IJNSA_ILi8EEESG_EEENS5_IJSG_SB_EEEEEEEvNS4_8identityESZ_S19_vS1A_EENS_8epilogue10collective18CollectiveEpilogueINS1C_23Sm100TmaWarpSpecializedILi4ELi2ELi16ELb1ELb0EEEJSH_NS5_IJNSS_ISE_SB_EENSS_ISG_SB_EEEEESI_SJ_SI_SJ_NS1C_6fusion15FusionCallbacksIS1G_NS1K_17LinearCombinationISI_fSI_fLNS_15FloatRoundStyleE2EEESH_S1J_JEEENS4_5SM1004TMEM4LOAD26SM100_TMEM_LOAD_16dp256b4xESZ_S19_NS4_17SM75_U32x4_LDSM_NENS4_14SM90_TMA_STOREES19_NS4_17SM90_U32x4_STSM_NENS4_39AutoVectorizingCopyWithAssumedAlignmentILi128EEEEEEvvEEEEvNT_6ParamsE,@"STO_CUDA_ENTRY STV_DEFAULT"
_ZN7cutlass13device_kernelINS_4gemm6kernel13GemmUniversalIN4cute5tupleIJiiiiEEENS1_10collective13CollectiveMmaINS1_35MainloopSm100TmaUmmaWarpSpecializedILi7ELi2ELi4ENS5_IJNS4_1CILi1EEESB_SB_EEEEENS5_IJNSA_ILi64EEENSA_ILi128EEENSA_ILi32EEEEEENS_10bfloat16_tENS5_IJlSB_lEEESI_SJ_NS4_8TiledMMAINS4_8MMA_AtomIJNS4_20SM100_MMA_F16BF16_SSISI_SI_fLi64ELi128ELNS4_4UMMA5MajorE0ELSO_0ELNSN_7ScaleInE0ELSP_0EEEEEENS4_6LayoutISC_NS5_IJNSA_ILi0EEEST_ST_EEEEENS5_IJNS4_10UnderscoreESW_SW_EEEEENS4_13SM90_TMA_LOADENS4_14ComposedLayoutINS4_7SwizzleILi2ELi4ELi3EEENS4_18smem_ptr_flag_bitsILi16EEENSS_INS5_IJNSA_ILi8EEESG_EEENS5_IJSG_SB_EEEEEEEvNS4_8identityESZ_S19_vS1A_EENS_8epilogue10collective18CollectiveEpilogueINS1C_23Sm100TmaWarpSpecializedILi4ELi2ELi16ELb1ELb0EEEJSH_NS5_IJNSS_ISE_SB_EENSS_ISG_SB_EEEEESI_SJ_SI_SJ_NS1C_6fusion15FusionCallbacksIS1G_NS1K_17LinearCombinationISI_fSI_fLNS_15FloatRoundStyleE2EEESH_S1J_JEEENS4_5SM1004TMEM4LOAD26SM100_TMEM_LOAD_16dp256b4xESZ_S19_NS4_17SM75_U32x4_LDSM_NENS4_14SM90_TMA_STOREES19_NS4_17SM90_U32x4_STSM_NENS4_39AutoVectorizingCopyWithAssumedAlignmentILi128EEEEEEvvEEEEvNT_6ParamsE:
[----:B------:R-:W1:Y:S01]  /*0000*/  LDC R1, c[0x0][0x37c] ;  /* 0x0000df00ff017b82 */ /* 0x000e620000000800 */
[----:B------:R-:W2:Y:S01]  /*0010*/  S2R R72, SR_TID.X ;  /* 0x0000000000487919 */ /* 0x000ea20000002100 */
[----:B------:R-:W3:Y:S01]  /*0020*/  LDCU.64 UR4, c[0x0][0x890] ;  /* 0x00011200ff0477ac */ /* 0x000ee20008000a00 */
[----:B------:R-:W-:Y:S02]  /*0030*/  PRMT R59, RZ, 0x7610, R59 ;  /* 0x00007610ff3b7816 */ /* 0x000fe4000000003b */
[----:B------:R-:W-:Y:S01]  /*0040*/  ELECT P5, URZ, PT ;  /* 0x0000000000ff782f */ /* 0x000fe200038a0000 */
[----:B------:R-:W4:Y:S01]  /*0050*/  LDCU.64 UR46, c[0x0][0x358] ;  /* 0x00006b00ff2e77ac */ /* 0x000f220008000a00 */
[----:B---3--:R-:W-:-:S04]  /*0060*/  UISETP.NE.U32.AND UP0, UPT, UR4, URZ, UPT ;  /* 0x000000ff0400728c */ /* 0x008fc8000bf05070 */
[----:B------:R-:W-:Y:S01]  /*0070*/  UISETP.NE.AND.EX UP0, UPT, UR5, URZ, UPT, UP0 ;  /* 0x000000ff0500728c */ /* 0x000fe2000bf05300 */
[----:B--2---:R-:W-:-:S05]  /*0080*/  SHF.R.U32.HI R65, RZ, 0x5, R72 ;  /* 0x00000005ff417819 */ /* 0x004fca0000011648 */
[----:B------:R-:W2:Y:S02]  /*0090*/  SHFL.IDX PT, R0, R65, RZ, 0x1f ;  /* 0x00001fff41007589 */ /* 0x000ea400000e0000 */
[----:B--2---:R-:W-:Y:S01]  /*00a0*/  R2UR UR8, R0 ;  /* 0x00000000000872ca */ /* 0x004fe200000e0000 */
[----:B-1--4-:R-:W-:-:S14]  /*00b0*/  BRA.U UP0, `(.L_x_0) ;  /* 0x00000001002c7547 */ /* 0x012fdc000b800000 */
[----:B------:R-:W1:Y:S02]  /*00c0*/  LDCU.64 UR6, c[0x0][0x888] ;  /* 0x00011100ff0677ac */ /* 0x000e640008000a00 */
[----:B-1----:R-:W-:-:S04]  /*00d0*/  UISETP.NE.U32.AND UP0, UPT, UR6, URZ, UPT ;  /* 0x000000ff0600728c */ /* 0x002fc8000bf05070 */
[----:B------:R-:W-:-:S09]  /*00e0*/  UISETP.NE.AND.EX UP0, UPT, UR7, URZ, UPT, UP0 ;  /* 0x000000ff0700728c */ /* 0x000fd2000bf05300 */
[----:B------:R-:W-:Y:S05]  /*00f0*/  BRA.U !UP0, `(.L_x_1) ;  /* 0x0000000108107547 */ /* 0x000fea000b800000 */
[----:B------:R-:W1:Y:S02]  /*0100*/  LDC.64 R2, c[0x0][0x888] ;  /* 0x00022200ff027b82 */ /* 0x000e640000000a00 */
[----:B-1----:R1:W5:Y:S01]  /*0110*/  LDG.E R35, desc[UR46][R2.64] ;  /* 0x0000002e02237981 */ /* 0x002362000c1e1900 */
[----:B------:R-:W-:Y:S01]  /*0120*/  HFMA2 R59, -RZ, RZ, 0, 5.9604644775390625e-08 ;  /* 0x00000001ff3b7431 */ /* 0x000fe200000001ff */
[----:B------:R-:W-:Y:S05]  /*0130*/  BRA `(.L_x_0) ;  /* 0x00000000000c7947 */ /* 0x000fea0003800000 */
.L_x_1:
[----:B------:R-:W1:Y:S01]  /*0140*/  LDCU UR6, c[0x0][0x880] ;  /* 0x00011000ff0677ac */ /* 0x000e620008000800 */
[----:B------:R-:W-:Y:S01]  /*0150*/  HFMA2 R59, -RZ, RZ, 0, 5.9604644775390625e-08 ;  /* 0x00000001ff3b7431 */ /* 0x000fe200000001ff */
[----:B-1----:R-:W-:-:S07]  /*0160*/  MOV R35, UR6 ;  /* 0x0000000600237c02 */ /* 0x002fce0008000f00 */
.L_x_0:
[----:B------:R-:W2:Y:S02]  /*0170*/  LDCU.64 UR6, c[0x0][0x8b0] ;  /* 0x00011600ff0677ac */ /* 0x000ea40008000a00 */
[----:B--2---:R-:W-:-:S04]  /*0180*/  UISETP.NE.U32.AND UP0, UPT, UR6, URZ, UPT ;  /* 0x000000ff0600728c */ /* 0x004fc8000bf05070 */
[----:B------:R-:W-:-:S09]  /*0190*/  UISETP.NE.AND.EX UP0, UPT, UR7, URZ, UPT, UP0 ;  /* 0x000000ff0700728c */ /* 0x000fd2000bf05300 */
[----:B------:R-:W-:Y:S05]  /*01a0*/  BRA.U UP0, `(.L_x_2) ;  /* 0x0000000100247547 */ /* 0x000fea000b800000 */
[----:B------:R-:W2:Y:S02]  /*01b0*/  LDCU.64 UR6, c[0x0][0x8a8] ;  /* 0x00011500ff0677ac */ /* 0x000ea40008000a00 */
[----:B--2---:R-:W-:-:S04]  /*01c0*/  UISETP.NE.U32.AND UP0, UPT, UR6, URZ, UPT ;  /* 0x000000ff0600728c */ /* 0x004fc8000bf05070 */
[----:B------:R-:W-:-:S09]  /*01d0*/  UISETP.NE.AND.EX UP0, UPT, UR7, URZ, UPT, UP0 ;  /* 0x000000ff0700728c */ /* 0x000fd2000bf05300 */
[----:B------:R-:W-:Y:S05]  /*01e0*/  BRA.U !UP0, `(.L_x_3) ;  /* 0x00000001080c7547 */ /* 0x000fea000b800000 */
[----:B-1----:R-:W1:Y:S02]  /*01f0*/  LDC.64 R2, c[0x0][0x8a8] ;  /* 0x00022a00ff027b82 */ /* 0x002e640000000a00 */
[----:B-1----:R2:W5:Y:S01]  /*0200*/  LDG.E R33, desc[UR46][R2.64] ;  /* 0x0000002e02217981 */ /* 0x002562000c1e1900 */
[----:B------:R-:W-:Y:S05]  /*0210*/  BRA `(.L_x_2) ;  /* 0x0000000000087947 */ /* 0x000fea0003800000 */
.L_x_3:
[----:B------:R-:W2:Y:S02]  /*0220*/  LDCU UR6, c[0x0][0x8a0] ;  /* 0x00011400ff0677ac */ /* 0x000ea40008000800 */
[----:B--2---:R-:W-:Y:S02]  /*0230*/  MOV R33, UR6 ;  /* 0x0000000600217c02 */ /* 0x004fe40008000f00 */
.L_x_2:
[----:B------:R-:W-:Y:S01]  /*0240*/  IMAD.U32 R0, RZ, RZ, UR8 ;  /* 0x00000008ff007e24 */ /* 0x000fe2000f8e00ff */
[----:B------:R-:W-:Y:S04]  /*0250*/  BSSY.RECONVERGENT B0, `(.L_x_4) ;  /* 0x000000c000007945 */ /* 0x000fe80003800200 */
[C---:B------:R-:W-:Y:S02]  /*0260*/  ISETP.NE.OR P1, PT, R0.reuse, 0x1, !P5 ;  /* 0x000000010000780c */ /* 0x040fe40006f25670 */
[----:B------:R-:W-:-:S11]  /*0270*/  ISETP.NE.OR P0, PT, R0, 0x3, !P5 ;  /* 0x000000030000780c */ /* 0x000fd60006f05670 */
[----:B------:R-:W-:Y:S05]  /*0280*/  @P1 BRA `(.L_x_5) ;  /* 0x0000000000201947 */ /* 0x000fea0003800000 */
[----:B------:R-:W3:Y:S02]  /*0290*/  LDCU.64 UR6, c[0x0][0x348] ;  /* 0x00006900ff0677ac */ /* 0x000ee40008000a00 */
[----:B---3--:R-:W-:Y:S02]  /*02a0*/  UIADD3 UR10, UP1, UPT, UR6, 0x80, URZ ;  /* 0x00000080060a7890 */ /* 0x008fe4000ff3e0ff */
[----:B------:R-:W-:Y:S02]  /*02b0*/  UIADD3 UR6, UP0, UPT, UR6, 0x180, URZ ;  /* 0x0000018006067890 */ /* 0x000fe4000ff1e0ff */
[----:B------:R-:W-:Y:S02]  /*02c0*/  UIADD3.X UR11, UPT, UPT, URZ, UR7, URZ, UP1, !UPT ;  /* 0x00000007ff0b7290 */ /* 0x000fe40008ffe4ff */
[----:B------:R-:W-:-:S07]  /*02d0*/  UIADD3.X UR7, UPT, UPT, URZ, UR7, URZ, UP0, !UPT ;  /* 0x00000007ff077290 */ /* 0x000fce00087fe4ff */
[----:B------:R3:W-:Y:S02]  /*02e0*/  UTMACCTL.PF [UR10] ;  /* 0x000000000a0079b9 */ /* 0x0007e40008040000 */
[----:B------:R3:W-:Y:S02]  /*02f0*/  UTMACCTL.PF [UR6] ;  /* 0x00000000060079b9 */ /* 0x0007e40008040000 */
[----:B---3--:R-:W-:Y:S01]  /*0300*/  NOP ;  /* 0x0000000000007918 */ /* 0x008fe20000000000 */
.L_x_5:
[----:B------:R-:W-:Y:S05]  /*0310*/  BSYNC.RECONVERGENT B0 ;  /* 0x0000000000007941 */ /* 0x000fea0003800200 */
.L_x_4:
[----:B------:R-:W-:Y:S04]  /*0320*/  BSSY.RECONVERGENT B0, `(.L_x_6) ;  /* 0x000000a000007945 */ /* 0x000fe80003800200 */
        /* <DEDUP_REMOVED lines=9> */
.L_x_7:
[----:B------:R-:W-:Y:S05]  /*03c0*/  BSYNC.RECONVERGENT B0 ;  /* 0x0000000000007941 */ /* 0x000fea0003800200 */
.L_x_6:
[----:B------:R-:W3:Y:S01]  /*03d0*/  LDCU.64 UR6, c[0x0][0x888] ;  /* 0x00011100ff0677ac */ /* 0x000ee20008000a00 */
[----:B------:R-:W-:Y:S02]  /*03e0*/  UISETP.EQ.U32.AND UP1, UPT, UR4, URZ, UPT ;  /* 0x000000ff0400728c */ /* 0x000fe4000bf22070 */
[----:B------:R-:W-:Y:S02]  /*03f0*/  UPLOP3.LUT UP2, UPT, UPT, UPT, UPT, 0x80, 0x8 ;  /* 0x000000000008789c */ /* 0x000fe40003f4f070 */
[----:B---3--:R-:W-:-:S04]  /*0400*/  UISETP.NE.U32.AND UP0, UPT, UR6, URZ, UPT ;  /* 0x000000ff0600728c */ /* 0x008fc8000bf05070 */
[----:B------:R-:W-:-:S04]  /*0410*/  UISETP.NE.AND.EX UP0, UPT, UR7, URZ, UPT, UP0 ;  /* 0x000000ff0700728c */ /* 0x000fc8000bf05300 */
[----:B------:R-:W-:-:S04]  /*0420*/  UISETP.EQ.OR.EX UP3, UPT, UR5, URZ, !UP0, UP1 ;  /* 0x000000ff0500728c */ /* 0x000fc8000c762710 */
[----:B------:R-:W-:-:S05]  /*0430*/  UP2UR UR50, UPR, URZ, 0x8 ;  /* 0x00000008ff327883 */ /* 0x000fca0008000000 */
[----:B------:R-:W-:Y:S07]  /*0440*/  BRA.U !UP3, `(.L_x_8) ;  /* 0x000000010b207547 */ /* 0x000fee000b800000 */
[----:B------:R-:W-:Y:S01]  /*0450*/  UISETP.NE.U32.AND UP2, UPT, UR4, URZ, UPT ;  /* 0x000000ff0400728c */ /* 0x000fe2000bf45070 */
[----:B-----5:R-:W-:Y:S01]  /*0460*/  FSETP.NEU.AND P0, PT, R35, RZ, PT ;  /* 0x000000ff2300720b */ /* 0x020fe20003f0d000 */
[----:B------:R-:W-:Y:S02]  /*0470*/  USEL UR4, URZ, 0xffffffff, UP0 ;  /* 0xffffffffff047887 */ /* 0x000fe40008000000 */
[----:B------:R-:W-:-:S10]  /*0480*/  UISETP.NE.AND.EX UP2, UPT, UR5, URZ, UPT, UP2 ;  /* 0x000000ff0500728c */ /* 0x000fd4000bf45320 */
[----:B------:R-:W-:Y:S01]  /*0490*/  VOTEU.ANY UP1, P0 ;  /* 0x0000000000ff7886 */ /* 0x000fe20000020100 */
[----:B------:R-:W-:-:S04]  /*04a0*/  @!UP2 USEL UR4, URZ, 0xffffffff, UP1 ;  /* 0xffffffffff04a887 */ /* 0x000fc80008800000 */
[----:B------:R-:W-:-:S04]  /*04b0*/  ULOP3.LUT UR4, UR4, 0x1, URZ, 0xc0, !UPT ;  /* 0x0000000104047892 */ /* 0x000fc8000f8ec0ff */
[----:B------:R-:W-:-:S11]  /*04c0*/  UISETP.NE.U32.AND UP2, UPT, UR4, 0x1, UPT ;  /* 0x000000010400788c */ /* 0x000fd6000bf45070 */
.L_x_8:
[----:B-12---:R-:W1:Y:S01]  /*04d0*/  SHFL.IDX PT, R2, R65, RZ, 0x1f ;  /* 0x00001fff41027589 */ /* 0x006e6200000e0000 */
[----:B------:R-:W-:-:S04]  /*04e0*/  UISETP.NE.AND UP1, UPT, UR8, 0x2, UPT ;  /* 0x000000020800788c */ /* 0x000fc8000bf25270 */
[----:B------:R-:W-:Y:S01]  /*04f0*/  USEL UR6, URZ, 0x1, UP1 ;  /* 0x00000001ff067887 */ /* 0x000fe20008800000 */
[----:B-1----:R-:W-:-:S13]  /*0500*/  ISETP.NE.AND P0, PT, R2, RZ, PT ;  /* 0x000000ff0200720c */ /* 0x002fda0003f05270 */
[----:B------:R-:W-:Y:S05]  /*0510*/  @P0 BRA `(.L_x_9) ;  /* 0x0000000000600947 */ /* 0x000fea0003800000 */
[----:B------:R-:W1:Y:S01]  /*0520*/  S2UR UR5, SR_CgaCtaId ;  /* 0x00000000000579c3 */ /* 0x000e620000008800 */
[----:B------:R-:W-:Y:S01]  /*0530*/  UMOV UR7, 0x400 ;  /* 0x0000040000077882 */ /* 0x000fe20000000000 */
[----:B------:R-:W-:Y:S01]  /*0540*/  UMOV UR4, 0x1 ;  /* 0x0000000100047882 */ /* 0x000fe20000000000 */
[----:B------:R-:W-:Y:S01]  /*0550*/  ELECT P0, URZ, PT ;  /* 0x0000000000ff782f */ /* 0x000fe20003800000 */
[----:B------:R-:W-:-:S04]  /*0560*/  UIADD3 UR10, UPT, UPT, -UR4, 0x100000, URZ ;  /* 0x00100000040a7890 */ /* 0x000fc8000fffe1ff */
[----:B------:R-:W-:Y:S02]  /*0570*/  USHF.L.U32 UR11, UR10, 0xb, URZ ;  /* 0x0000000b0a0b7899 */ /* 0x000fe400080006ff */
[----:B------:R-:W-:Y:S02]  /*0580*/  USHF.L.U32 UR10, UR10, 0x1, URZ ;  /* 0x000000010a0a7899 */ /* 0x000fe400080006ff */
[----:B-1----:R-:W-:Y:S01]  /*0590*/  ULEA UR5, UR5, UR7, 0x18 ;  /* 0x0000000705057291 */ /* 0x002fe2000f8ec0ff */
[----:B------:R-:W1:Y:S11]  /*05a0*/  FENCE.VIEW.ASYNC.S ;  /* 0x00000000000073c6 */ /* 0x000e760000000000 */
[----:B-1----:R1:W2:Y:S01]  /*05b0*/  SYNCS.EXCH.64 URZ, [UR5], UR10 ;  /* 0x0000000a05ff75b2 */ /* 0x0022a20008000100 */
[----:B------:R1:W3:Y:S01]  /*05c0*/  SYNCS.EXCH.64 URZ, [UR5+0x38], UR10 ;  /* 0x0000380a05ff75b2 */ /* 0x0002e20008000100 */
[----:B------:R1:W4:Y:S01]  /*05d0*/  SYNCS.EXCH.64 URZ, [UR5+0x8], UR10 ;  /* 0x0000080a05ff75b2 */ /* 0x0003220008000100 */
[----:B------:R1:W1:Y:S01]  /*05e0*/  SYNCS.EXCH.64 URZ, [UR5+0x40], UR10 ;  /* 0x0000400a05ff75b2 */ /* 0x0002620008000100 */
        /* <DEDUP_REMOVED lines=10> */
[----:B------:R-:W-:Y:S01]  /*0690*/  NOP ;  /* 0x0000000000007918 */ /* 0x000fe20000000000 */
.L_x_9:
[----:B------:R-:W2:Y:S01]  /*06a0*/  SHFL.IDX PT, R2, R65, RZ, 0x1f ;  /* 0x00001fff41027589 */ /* 0x000ea200000e0000 */
[----:B------:R-:W-:Y:S01]  /*06b0*/  NOP ;  /* 0x0000000000007918 */ /* 0x000fe20000000000 */
[----:B--2---:R-:W-:-:S13]  /*06c0*/  ISETP.NE.AND P0, PT, R2, 0x1, PT ;  /* 0x000000010200780c */ /* 0x004fda0003f05270 */
[----:B------:R-:W-:Y:S05]  /*06d0*/  @P0 BRA `(.L_x_10) ;  /* 0x0000000000580947 */ /* 0x000fea0003800000 */
[----:B------:R-:W2:Y:S01]  /*06e0*/  S2UR UR7, SR_CgaCtaId ;  /* 0x00000000000779c3 */ /* 0x000ea20000008800 */
[----:B------:R-:W-:Y:S01]  /*06f0*/  UMOV UR9, 0x400 ;  /* 0x0000040000097882 */ /* 0x000fe20000000000 */
[----:B-1----:R-:W-:Y:S01]  /*0700*/  UMOV UR5, 0x20 ;  /* 0x0000002000057882 */ /* 0x002fe20000000000 */
[----:B------:R-:W-:Y:S01]  /*0710*/  UMOV UR4, 0x80 ;  /* 0x0000008000047882 */ /* 0x000fe20000000000 */
[----:B------:R-:W-:-:S04]  /*0720*/  UIADD3 UR10, UPT, UPT, -UR5, 0x100000, URZ ;  /* 0x00100000050a7890 */ /* 0x000fc8000fffe1ff */
[----:B------:R-:W-:Y:S02]  /*0730*/  USHF.L.U32 UR11, UR10, 0xb, URZ ;  /* 0x0000000b0a0b7899 */ /* 0x000fe400080006ff */
[----:B------:R-:W-:Y:S02]  /*0740*/  USHF.L.U32 UR10, UR10, 0x1, URZ ;  /* 0x000000010a0a7899 */ /* 0x000fe400080006ff */
[----:B------:R-:W-:-:S04]  /*0750*/  UIADD3 UR4, UPT, UPT, -UR4, 0x100000, URZ ;  /* 0x0010000004047890 */ /* 0x000fc8000fffe1ff */
[----:B------:R-:W-:Y:S02]  /*0760*/  USHF.L.U32 UR5, UR4, 0xb, URZ ;  /* 0x0000000b04057899 */ /* 0x000fe400080006ff */
[----:B------:R-:W-:Y:S01]  /*0770*/  USHF.L.U32 UR4, UR4, 0x1, URZ ;  /* 0x0000000104047899 */ /* 0x000fe200080006ff */
[----:B------:R-:W-:Y:S01]  /*0780*/  ELECT P0, URZ, PT ;  /* 0x0000000000ff782f */ /* 0x000fe20003800000 */
[----:B--2---:R-:W-:Y:S01]  /*0790*/  ULEA UR7, UR7, UR9, 0x18 ;  /* 0x0000000907077291 */ /* 0x004fe2000f8ec0ff */
[----:B------:R-:W1:Y:S11]  /*07a0*/  FENCE.VIEW.ASYNC.S ;  /* 0x00000000000073c6 */ /* 0x000e760000000000 */
[----:B-1----:R2:W1:Y:S01]  /*07b0*/  SYNCS.EXCH.64 URZ, [UR7+0x70], UR10 ;  /* 0x0000700a07ff75b2 */ /* 0x0024620008000100 */
[----:B------:R2:W1:Y:S01]  /*07c0*/  SYNCS.EXCH.64 URZ, [UR7+0x90], UR4 ;  /* 0x0000900407ff75b2 */ /* 0x0004620008000100 */
[----:B------:R2:W1:Y:S01]  /*07d0*/  SYNCS.EXCH.64 URZ, [UR7+0x78], UR10 ;  /* 0x0000780a07ff75b2 */ /* 0x0004620008000100 */
[----:B------:R2:W1:Y:S01]  /*07e0*/  SYNCS.EXCH.64 URZ, [UR7+0x98], UR4 ;  /* 0x0000980407ff75b2 */ /* 0x0004620008000100 */
[----:B------:R2:W1:Y:S01]  /*07f0*/  SYNCS.EXCH.64 URZ, [UR7+0x80], UR10 ;  /* 0x0000800a07ff75b2 */ /* 0x0004620008000100 */
[----:B------:R2:W1:Y:S01]  /*0800*/  SYNCS.EXCH.64 URZ, [UR7+0xa0], UR4 ;  /* 0x0000a00407ff75b2 */ /* 0x0004620008000100 */
[----:B------:R2:W1:Y:S01]  /*0810*/  SYNCS.EXCH.64 URZ, [UR7+0x88], UR10 ;  /* 0x0000880a07ff75b2 */ /* 0x0004620008000100 */
[----:B------:R2:W1:Y:S02]  /*0820*/  SYNCS.EXCH.64 URZ, [UR7+0xa8], UR4 ;  /* 0x0000a80407ff75b2 */ /* 0x0004640008000100 */
[----:B--2---:R-:W-:Y:S01]  /*0830*/  NOP ;  /* 0x0000000000007918 */ /* 0x004fe20000000000 */
.L_x_10:
[----:B------:R-:W2:Y:S01]  /*0840*/  SHFL.IDX PT, R2, R65, RZ, 0x1f ;  /* 0x00001fff41027589 */ /* 0x000ea200000e0000 */
[----:B------:R-:W-:Y:S01]  /*0850*/  NOP ;  /* 0x0000000000007918 */ /* 0x000fe20000000000 */
[----:B--2---:R-:W-:-:S13]  /*0860*/  ISETP.NE.AND P0, PT, R2, 0x3, PT ;  /* 0x000000030200780c */ /* 0x004fda0003f05270 */
[----:B------:R-:W-:Y:S05]  /*0870*/  @P0 BRA `(.L_x_11) ;  /* 0x0000000000300947 */ /* 0x000fea0003800000 */
[----:B-1----:R-:W1:Y:S01]  /*0880*/  S2UR UR5, SR_CgaCtaId ;  /* 0x00000000000579c3 */ /* 0x002e620000008800 */
        /* <DEDUP_REMOVED lines=8> */
[----:B-1----:R2:W1:Y:S01]  /*0910*/  SYNCS.EXCH.64 URZ, [UR5+0xb0], UR10 ;  /* 0x0000b00a05ff75b2 */ /* 0x0024620008000100 */
[----:B------:R2:W1:Y:S02]  /*0920*/  SYNCS.EXCH.64 URZ, [UR5+0xb8], UR10 ;  /* 0x0000b80a05ff75b2 */ /* 0x0004640008000100 */
[----:B--2---:R-:W-:Y:S01]  /*0930*/  NOP ;  /* 0x0000000000007918 */ /* 0x004fe20000000000 */
.L_x_11:
[----:B------:R-:W2:Y:S01]  /*0940*/  SHFL.IDX PT, R2, R65, RZ, 0x1f ;  /* 0x00001fff41027589 */ /* 0x000ea200000e0000 */
[----:B------:R-:W-:Y:S01]  /*0950*/  NOP ;  /* 0x0000000000007918 */ /* 0x000fe20000000000 */
[----:B--2---:R-:W-:-:S13]  /*0960*/  ISETP.NE.AND P0, PT, R2, 0x4, PT ;  /* 0x000000040200780c */ /* 0x004fda0003f05270 */
[----:B------:R-:W-:Y:S05]  /*0970*/  @P0 BRA `(.L_x_12) ;  /* 0x00000000004c0947 */ /* 0x000fea0003800000 */
[----:B-1----:R-:W1:Y:S01]  /*0980*/  S2UR UR5, SR_CgaCtaId ;  /* 0x00000000000579c3 */ /* 0x002e620000008800 */
[----:B------:R-:W-:Y:S01]  /*0990*/  UMOV UR9, 0x100 ;  /* 0x0000010000097882 */ /* 0x000fe20000000000 */
[----:B------:R-:W-:Y:S01]  /*09a0*/  UMOV UR7, 0x400 ;  /* 0x0000040000077882 */ /* 0x000fe20000000000 */
[----:B------:R-:W-:Y:S01]  /*09b0*/  USEL UR9, UR9, 0xe0, UP2 ;  /* 0x000000e009097887 */ /* 0x000fe20009000000 */
[----:B------:R-:W-:Y:S01]  /*09c0*/  UMOV UR4, 0x1 ;  /* 0x0000000100047882 */ /* 0x000fe20000000000 */
[----:B------:R-:W-:Y:S01]  /*09d0*/  ELECT P0, URZ, PT ;  /* 0x0000000000ff782f */ /* 0x000fe20003800000 */
[----:B------:R-:W-:-:S04]  /*09e0*/  UIADD3 UR10, UPT, UPT, -UR4, 0x100000, URZ ;  /* 0x00100000040a7890 */ /* 0x000fc8000fffe1ff */
[----:B------:R-:W-:Y:S02]  /*09f0*/  USHF.L.U32 UR11, UR10, 0xb, URZ ;  /* 0x0000000b0a0b7899 */ /* 0x000fe400080006ff */
[----:B------:R-:W-:Y:S02]  /*0a00*/  USHF.L.U32 UR10, UR10, 0x1, URZ ;  /* 0x000000010a0a7899 */ /* 0x000fe400080006ff */
[----:B------:R-:W-:-:S04]  /*0a10*/  UIADD3 UR12, UPT, UPT, -UR9, 0x100000, URZ ;  /* 0x00100000090c7890 */ /* 0x000fc8000fffe1ff */
[----:B------:R-:W-:Y:S02]  /*0a20*/  USHF.L.U32 UR13, UR12, 0xb, URZ ;  /* 0x0000000b0c0d7899 */ /* 0x000fe400080006ff */
[----:B------:R-:W-:Y:S02]  /*0a30*/  USHF.L.U32 UR12, UR12, 0x1, URZ ;  /* 0x000000010c0c7899 */ /* 0x000fe400080006ff */
[----:B-1----:R-:W-:Y:S01]  /*0a40*/  ULEA UR5, UR5, UR7, 0x18 ;  /* 0x0000000705057291 */ /* 0x002fe2000f8ec0ff */
[----:B------:R-:W1:Y:S11]  /*0a50*/  FENCE.VIEW.ASYNC.S ;  /* 0x00000000000073c6 */ /* 0x000e760000000000 */
[----:B-1----:R2:W1:Y:S01]  /*0a60*/  SYNCS.EXCH.64 URZ, [UR5+0xc0], UR10 ;  /* 0x0000c00a05ff75b2 */ /* 0x0024620008000100 */
[----:B------:R2:W1:Y:S01]  /*0a70*/  SYNCS.EXCH.64 URZ, [UR5+0xd0], UR12 ;  /* 0x0000d00c05ff75b2 */ /* 0x0004620008000100 */
[----:B------:R2:W1:Y:S01]  /*0a80*/  SYNCS.EXCH.64 URZ, [UR5+0xc8], UR10 ;  /* 0x0000c80a05ff75b2 */ /* 0x0004620008000100 */
[----:B------:R2:W1:Y:S02]  /*0a90*/  SYNCS.EXCH.64 URZ, [UR5+0xd8], UR12 ;  /* 0x0000d80c05ff75b2 */ /* 0x0004640008000100 */
[----:B--2---:R-:W-:Y:S01]  /*0aa0*/  NOP ;  /* 0x0000000000007918 */ /* 0x004fe20000000000 */
.L_x_12:
        /* <DEDUP_REMOVED lines=26> */
.L_x_13:
        /* <DEDUP_REMOVED lines=18> */
.L_x_14:
[----:B-1----:R-:W1:Y:S01]  /*0d70*/  S2UR UR5, SR_CTAID.X ;  /* 0x00000000000579c3 */ /* 0x002e620000002500 */
[----:B------:R-:W-:-:S05]  /*0d80*/  CS2R.32 R60, SR_CgaSize ;  /* 0x00000000003c7805 */ /* 0x000fca0000008a00 */
[----:B------:R-:W-:-:S05]  /*0d90*/  IMAD R60, R60, -0xa0, RZ ;  /* 0xffffff603c3c7824 */ /* 0x000fca00078e02ff */
[----:B------:R-:W-:-:S14]  /*0da0*/  R2UR UR9, R60 ;  /* 0x000000003c0972ca */ /* 0x000fdc00000e0000 */
[----:B------:R-:W2:Y:S01]  /*0db0*/  LDCU UR9, c[0x0][UR9+0x2b0] ;  /* 0x00005600090977ac */ /* 0x000ea20008000800 */
[----:B------:R-:W-:Y:S01]  /*0dc0*/  NOP ;  /* 0x0000000000007918 */ /* 0x000fe20000000000 */
[----:B------:R-:W-:-:S05]  /*0dd0*/  CS2R.32 R60, SR_CgaSize ;  /* 0x00000000003c7805 */ /* 0x000fca0000008a00 */
[----:B------:R-:W-:-:S05]  /*0de0*/  IMAD R60, R60, -0xa0, RZ ;  /* 0xffffff603c3c7824 */ /* 0x000fca00078e02ff */
[----:B------:R-:W-:-:S14]  /*0df0*/  R2UR UR7, R60 ;  /* 0x000000003c0772ca */ /* 0x000fdc00000e0000 */
[----:B------:R-:W3:Y:S01]  /*0e00*/  LDCU UR7, c[0x0][UR7+0x2b4] ;  /* 0x00005680070777ac */ /* 0x000ee20008000800 */
[----:B------:R-:W4:Y:S08]  /*0e10*/  S2UR UR4, SR_CTAID.Y ;  /* 0x00000000000479c3 */ /* 0x000f300000002600 */
[----:B------:R-:W3:Y:S01]  /*0e20*/  LDC R9, c[0x0][0xb24] ;  /* 0x0002c900ff097b82 */ /* 0x000ee20000000800 */
[----:B-1----:R-:W-:-:S02]  /*0e30*/  I2FP.F32.U32 R4, UR5 ;  /* 0x0000000500047c45 */ /* 0x002fc40008201000 */
[----:B------:R-:W-:-:S05]  /*0e40*/  CS2R.32 R5, SR_CgaSize ;  /* 0x0000000000057805 */ /* 0x000fca0000008a00 */
[----:B------:R-:W-:-:S06]  /*0e50*/  IMAD R5, R5, -0xa0, RZ ;  /* 0xffffff6005057824 */ /* 0x000fcc00078e02ff */
[----:B------:R-:W1:Y:S01]  /*0e60*/  LDC R5, c[0x0][R5+0x2a0] ;  /* 0x0000a80005057b82 */ /* 0x000e620000000800 */
[----:B------:R-:W-:Y:S01]  /*0e70*/  MOV R21, UR5 ;  /* 0x0000000500157c02 */ /* 0x000fe20008000f00 */
[----:B--2---:R-:W-:Y:S01]  /*0e80*/  FMUL R4, R4, UR9 ;  /* 0x0000000904047c20 */ /* 0x004fe20008400000 */
[----:B----4-:R-:W-:Y:S02]  /*0e90*/  I2FP.F32.U32 R2, UR4 ;  /* 0x0000000400027c45 */ /* 0x010fe40008201000 */
[----:B------:R-:W-:-:S05]  /*0ea0*/  CS2R.32 R3, SR_CgaSize ;  /* 0x0000000000037805 */ /* 0x000fca0000008a00 */
[----:B------:R-:W-:-:S06]  /*0eb0*/  IMAD R3, R3, -0xa0, RZ ;  /* 0xffffff6003037824 */ /* 0x000fcc00078e02ff */
[----:B------:R-:W2:Y:S01]  /*0ec0*/  LDC R3, c[0x0][R3+0x2a4] ;  /* 0x0000a90003037b82 */ /* 0x000ea20000000800 */
[----:B------:R-:W4:Y:S01]  /*0ed0*/  F2I.U32.TRUNC.NTZ R60, R4 ;  /* 0x00000004003c7305 */ /* 0x000f22000020f000 */
[----:B------:R-:W-:Y:S01]  /*0ee0*/  MOV R20, UR4 ;  /* 0x0000000400147c02 */ /* 0x000fe20008000f00 */
[----:B---3--:R-:W-:-:S05]  /*0ef0*/  FMUL R2, R2, UR7 ;  /* 0x0000000702027c20 */ /* 0x008fca0008400000 */
[----:B------:R-:W-:Y:S01]  /*0f00*/  BAR.SYNC.DEFER_BLOCKING 0x0 ;  /* 0x0000000000007b1d */ /* 0x000fe20000010000 */
[----:B------:R-:W-:-:S05]  /*0f10*/  ISETP.GE.AND P0, PT, R9, 0x1, PT ;  /* 0x000000010900780c */ /* 0x000fca0003f06270 */
[----:B------:R-:W3:Y:S02]  /*0f20*/  F2I.U32.TRUNC.NTZ R58, R2 ;  /* 0x00000002003a7305 */ /* 0x000ee4000020f000 */
[----:B------:R-:W2:Y:S01]  /*0f30*/  S2UR UR36, SR_CTAID.Z ;  /* 0x00000000002479c3 */ /* 0x000ea20000002700 */
[----:B----4-:R-:W-:-:S05]  /*0f40*/  IADD3 R60, PT, PT, -R60, RZ, RZ ;  /* 0x000000ff3c3c7210 */ /* 0x010fca0007ffe1ff */
[----:B-1----:R-:W-:Y:S01]  /*0f50*/  IMAD R60, R5, R60, UR5 ;  /* 0x00000005053c7e24 */ /* 0x002fe2000f8e023c */
[----:B---3--:R-:W-:-:S05]  /*0f60*/  IADD3 R58, PT, PT, -R58, RZ, RZ ;  /* 0x000000ff3a3a7210 */ /* 0x008fca0007ffe1ff */
[----:B--2---:R-:W-:Y:S01]  /*0f70*/  IMAD R58, R3, R58, UR4 ;  /* 0x00000004033a7e24 */ /* 0x004fe2000f8e023a */
[----:B------:R-:W-:Y:S06]  /*0f80*/  @!P0 BRA `(.L_x_15) ;  /* 0x0000000000b88947 */ /* 0x000fec0003800000 */
[----:B------:R-:W1:Y:S01]  /*0f90*/  LDC.64 R4, c[0x0][0xb18] ;  /* 0x0002c600ff047b82 */ /* 0x000e620000000a00 */
[----:B------:R-:W-:-:S07]  /*0fa0*/  ISETP.NE.AND P0, PT, R9, 0x1, PT ;  /* 0x000000010900780c */ /* 0x000fce0003f05270 */
[----:B------:R-:W2:Y:S08]  /*0fb0*/  LDC R10, c[0x0][0xb0c] ;  /* 0x0002c300ff0a7b82 */ /* 0x000eb00000000800 */
[----:B------:R-:W3:Y:S08]  /*0fc0*/  LDC R11, c[0x0][0x370] ;  /* 0x0000dc00ff0b7b82 */ /* 0x000ef00000000800 */
[----:B------:R-:W4:Y:S01]  /*0fd0*/  LDC R12, c[0x0][0x374] ;  /* 0x0000dd00ff0c7b82 */ /* 0x000f220000000800 */
[----:B-1----:R-:W-:-:S07]  /*0fe0*/  ISETP.NE.AND P1, PT, R4, 0x1, PT ;  /* 0x000000010400780c */ /* 0x002fce0003f25270 */
[----:B------:R-:W3:Y:S01]  /*0ff0*/  LDC.64 R6, c[0x0][0xb10] ;  /* 0x0002c400ff067b82 */ /* 0x000ee20000000a00 */
[----:B--2---:R-:W-:-:S07]  /*1000*/  ISETP.NE.AND P2, PT, R10, 0x1, PT ;  /* 0x000000010a00780c */ /* 0x004fce0003f45270 */
[----:B------:R-:W1:Y:S08]  /*1010*/  LDC R8, c[0x0][0xb20] ;  /* 0x0002c800ff087b82 */ /* 0x000e700000000800 */
[----:B------:R-:W2:Y:S01]  /*1020*/  LDC.64 R2, c[0x0][0xb28] ;  /* 0x0002ca00ff027b82 */ /* 0x000ea20000000a00 */
[----:B----4-:R-:W-:-:S04]  /*1030*/  IMAD.HI.U32 R13, R12, R5, RZ ;  /* 0x000000050c0d7227 */ /* 0x010fc800078e00ff */
[----:B------:R-:W-:-:S04]  /*1040*/  IMAD.HI.U32 R5, R20, R5, RZ ;  /* 0x0000000514057227 */ /* 0x000fc800078e00ff */
[----:B---3--:R-:W-:-:S04]  /*1050*/  IMAD.HI.U32 R14, R11, R6, RZ ;  /* 0x000000060b0e7227 */ /* 0x008fc800078e00ff */
[C---:B------:R-:W-:Y:S01]  /*1060*/  IMAD.HI.U32 R16, R21.reuse, R6, RZ ;  /* 0x0000000615107227 */ /* 0x040fe200078e00ff */
[-C--:B------:R-:W-:Y:S02]  /*1070*/  @P2 SHF.R.U32.HI R11, RZ, R7.reuse, R14 ;  /* 0x00000007ff0b2219 */ /* 0x080fe4000001160e */
[-C--:B-1----:R-:W-:Y:S02]  /*1080*/  @P1 SHF.R.U32.HI R12, RZ, R8.reuse, R13 ;  /* 0x00000008ff0c1219 */ /* 0x082fe4000001160d */
[----:B------:R-:W-:Y:S02]  /*1090*/  SHF.R.U32.HI R5, RZ, R8, R5 ;  /* 0x00000008ff057219 */ /* 0x000fe40000011605 */
[----:B------:R-:W-:Y:S02]  /*10a0*/  SHF.R.U32.HI R16, RZ, R7, R16 ;  /* 0x00000007ff107219 */ /* 0x000fe40000011610 */
[----:B------:R-:W-:Y:S01]  /*10b0*/  SEL R5, R20, R5, !P1 ;  /* 0x0000000514057207 */ /* 0x000fe20004800000 */
[----:B--2---:R-:W-:Y:S01]  /*10c0*/  IMAD.HI.U32 R14, R12, R2, RZ ;  /* 0x000000020c0e7227 */ /* 0x004fe200078e00ff */
[----:B------:R-:W-:-:S02]  /*10d0*/  SEL R7, R21, R16, !P2 ;  /* 0x0000001015077207 */ /* 0x000fc40005000000 */
[----:B------:R-:W-:Y:S01]  /*10e0*/  IADD3 R13, PT, PT, -R5, RZ, RZ ;  /* 0x000000ff050d7210 */ /* 0x000fe20007ffe1ff */
[----:B------:R-:W-:Y:S01]  /*10f0*/  IMAD.HI.U32 R6, R11, R2, RZ ;  /* 0x000000020b067227 */ /* 0x000fe200078e00ff */
[----:B------:R-:W-:-:S03]  /*1100*/  @P0 SHF.R.U32.HI R12, RZ, R3, R14 ;  /* 0x00000003ff0c0219 */ /* 0x000fc6000001160e */
[----:B------:R-:W-:Y:S01]  /*1110*/  IMAD R13, R4, R13, R20 ;  /* 0x0000000d040d7224 */ /* 0x000fe200078e0214 */
[----:B------:R-:W-:Y:S01]  /*1120*/  @P0 SHF.R.U32.HI R11, RZ, R3, R6 ;  /* 0x00000003ff0b0219 */ /* 0x000fe20000011606 */
[----:B------:R-:W-:-:S04]  /*1130*/  IMAD R12, R12, R9, RZ ;  /* 0x000000090c0c7224 */ /* 0x000fc800078e02ff */
[----:B------:R-:W-:Y:S01]  /*1140*/  IMAD R6, R11, R9, RZ ;  /* 0x000000090b067224 */ /* 0x000fe200078e02ff */
[----:B------:R-:W-:-:S04]  /*1150*/  ISETP.GE.AND P1, PT, R5, R12, PT ;  /* 0x0000000c0500720c */ /* 0x000fc80003f26270 */
[----:B------:R-:W-:Y:S01]  /*1160*/  ISETP.GE.OR P1, PT, R7, R6, P1 ;  /* 0x000000060700720c */ /* 0x000fe20000f26670 */
[----:B------:R-:W-:-:S05]  /*1170*/  IMAD.HI.U32 R6, R5, R2, RZ ;  /* 0x0000000205067227 */ /* 0x000fca00078e00ff */
[----:B------:R-:W-:-:S04]  /*1180*/  SHF.R.U32.HI R6, RZ, R3, R6 ;  /* 0x00000003ff067219 */ /* 0x000fc80000011606 */
[----:B------:R-:W-:-:S03]  /*1190*/  SEL R6, R5, R6, !P0 ;  /* 0x0000000605067207 */ /* 0x000fc60004000000 */
[----:B------:R-:W-:Y:S01]  /*11a0*/  @!P1 IMAD.HI.U32 R8, R7, R2, RZ ;  /* 0x0000000207089227 */ /* 0x000fe200078e00ff */
[----:B------:R-:W-:-:S04]  /*11b0*/  IADD3 R2, PT, PT, -R6, RZ, RZ ;  /* 0x000000ff06027210 */ /* 0x000fc80007ffe1ff */
[----:B------:R-:W-:Y:S01]  /*11c0*/  @!P1 SHF.R.U32.HI R8, RZ, R3, R8 ;  /* 0x00000003ff089219 */ /* 0x000fe20000011608 */
[----:B------:R-:W-:-:S03]  /*11d0*/  IMAD R2, R9, R2, R5 ;  /* 0x0000000209027224 */ /* 0x000fc600078e0205 */
[----:B------:R-:W-:-:S05]  /*11e0*/  @!P1 SEL R3, R7, R8, !P0 ;  /* 0x0000000807039207 */ /* 0x000fca0004000000 */
[--C-:B------:R-:W-:Y:S02]  /*11f0*/  @!P1 IMAD.IADD R6, R6, 0x1, -R3.reuse ;  /* 0x0000000106069824 */ /* 0x100fe400078e0a03 */
[----:B------:R-:W-:Y:S01]  /*1200*/  @!P1 IMAD R3, R2, R11, R3 ;  /* 0x0000000b02039224 */ /* 0x000fe200078e0203 */
[----:B------:R-:W-:Y:S01]  /*1210*/  IADD3 R2, PT, PT, -R7, RZ, RZ ;  /* 0x000000ff07027210 */ /* 0x000fe20007ffe1ff */
[----:B------:R-:W-:Y:S02]  /*1220*/  @!P1 IMAD R5, R6, R9, R7 ;  /* 0x0000000906059224 */ /* 0x000fe400078e0207 */
[----:B------:R-:W-:Y:S02]  /*1230*/  @!P1 IMAD.MOV.U32 R7, RZ, RZ, R3 ;  /* 0x000000ffff079224 */ /* 0x000fe400078e0003 */
[----:B------:R-:W-:Y:S02]  /*1240*/  IMAD R2, R10, R2, R21 ;  /* 0x000000020a027224 */ /* 0x000fe400078e0215 */
[----:B------:R-:W-:-:S02]  /*1250*/  IMAD R20, R5, R4, R13 ;  /* 0x0000000405147224 */ /* 0x000fc400078e020d */
[----:B------:R-:W-:Y:S02]  /*1260*/  IMAD R21, R7, R10, R2 ;  /* 0x0000000a07157224 */ /* 0x000fe400078e0202 */
.L_x_15:
[----:B------:R-:W1:Y:S01]  /*1270*/  LDCU UR4, c[0x0][0xb30] ;  /* 0x00016600ff0477ac */ /* 0x000e620008000800 */
[----:B------:R-:W2:Y:S08]  /*1280*/  S2UR UR37, SR_CgaCtaId ;  /* 0x00000000002579c3 */ /* 0x000eb00000008800 */
[----:B------:R-:W3:Y:S01]  /*1290*/  LDC R26, c[0x0][0xb24] ;  /* 0x0002c900ff1a7b82 */ /* 0x000ee20000000800 */
[----:B-1----:R-:W-:-:S09]  /*12a0*/  UISETP.NE.AND UP1, UPT, UR4, 0x1, UPT ;  /* 0x000000010400788c */ /* 0x002fd2000bf25270 */
[----:B--2---:R-:W-:Y:S05]  /*12b0*/  BRA.U UP1, `(.L_x_16) ;  /* 0x0000000101407547 */ /* 0x004fea000b800000 */
[----:B------:R-:W1:Y:S08]  /*12c0*/  LDC.64 R4, c[0x0][0xb10] ;  /* 0x0002c400ff047b82 */ /* 0x000e700000000a00 */
[----:B------:R-:W2:Y:S08]  /*12d0*/  LDC.64 R2, c[0x0][0xb18] ;  /* 0x0002c600ff027b82 */ /* 0x000eb00000000a00 */
[----:B------:R-:W4:Y:S08]  /*12e0*/  LDC R6, c[0x0][0xb20] ;  /* 0x0002c800ff067b82 */ /* 0x000f300000000800 */
[----:B------:R-:W3:Y:S01]  /*12f0*/  LDC R8, c[0x0][0xb0c] ;  /* 0x0002c300ff087b82 */ /* 0x000ee20000000800 */
[----:B-1----:R-:W-:-:S05]  /*1300*/  IMAD.HI.U32 R4, R21, R4, RZ ;  /* 0x0000000415047227 */ /* 0x002fca00078e00ff */
[----:B------:R-:W-:Y:S01]  /*1310*/  SHF.R.U32.HI R4, RZ, R5, R4 ;  /* 0x00000005ff047219 */ /* 0x000fe20000011604 */
[----:B--2---:R-:W-:Y:S01]  /*1320*/  IMAD.HI.U32 R3, R20, R3, RZ ;  /* 0x0000000314037227 */ /* 0x004fe200078e00ff */
[----:B------:R-:W-:-:S04]  /*1330*/  ISETP.NE.AND P0, PT, R2, 0x1, PT ;  /* 0x000000010200780c */ /* 0x000fc80003f05270 */
[----:B----4-:R-:W-:-:S04]  /*1340*/  SHF.R.U32.HI R3, RZ, R6, R3 ;  /* 0x00000006ff037219 */ /* 0x010fc80000011603 */
[----:B------:R-:W-:Y:S02]  /*1350*/  SEL R3, R20, R3, !P0 ;  /* 0x0000000314037207 */ /* 0x000fe40004000000 */
[----:B---3--:R-:W-:-:S04]  /*1360*/  ISETP.NE.AND P1, PT, R8, 0x1, PT ;  /* 0x000000010800780c */ /* 0x008fc80003f25270 */
[----:B------:R-:W-:-:S05]  /*1370*/  SEL R4, R21, R4, !P1 ;  /* 0x0000000415047207 */ /* 0x000fca0004800000 */
[----:B------:R-:W-:Y:S02]  /*1380*/  IMAD.IADD R5, R3, 0x1, -R4 ;  /* 0x0000000103057824 */ /* 0x000fe400078e0a04 */
[----:B------:R-:W-:Y:S02]  /*1390*/  IMAD.IADD R3, R4, 0x1, -R3 ;  /* 0x0000000104037824 */ /* 0x000fe400078e0a03 */
[----:B------:R-:W-:Y:S02]  /*13a0*/  IMAD R21, R5, R8, R21 ;  /* 0x0000000805157224 */ /* 0x000fe400078e0215 */
[----:B------:R-:W-:-:S07]  /*13b0*/  IMAD R20, R3, R2, R20 ;  /* 0x0000000203147224 */ /* 0x000fce00078e0214 */
.L_x_16:
[----:B------:R-:W-:Y:S01]  /*13c0*/  BAR.SYNC.DEFER_BLOCKING 0x0 ;  /* 0x0000000000007b1d */ /* 0x000fe20000010000 */
[----:B------:R-:W-:Y:S01]  /*13d0*/  UISETP.NE.AND UP1, UPT, UR8, 0x2, UPT ;  /* 0x000000020800788c */ /* 0x000fe2000bf25270 */
[----:B------:R-:W-:Y:S02]  /*13e0*/  ISETP.NE.OR P5, PT, R0, 0x2, !P5 ;  /* 0x000000020000780c */ /* 0x000fe40006fa5670 */
[----:B------:R-:W-:-:S06]  /*13f0*/  LOP3.LUT R2, R72, 0x1f, RZ, 0xc0, !PT ;  /* 0x0000001f48027812 */ /* 0x000fcc00078ec0ff */
[----:B------:R-:W-:Y:S05]  /*1400*/  BRA.U UP1, `(.L_x_17) ;  /* 0x0000001101cc7547 */ /* 0x000fea000b800000 */
[----:B------:R-:W1:Y:S01]  /*1410*/  LDCU UR13, c[0x0][0x38c] ;  /* 0x00007180ff0d77ac */ /* 0x000e620008000800 */
[----:B------:R-:W2:Y:S01]  /*1420*/  LDC R9, c[0x0][0x370] ;  /* 0x0000dc00ff097b82 */ /* 0x000ea20000000800 */
[----:B------:R-:W-:Y:S01]  /*1430*/  PLOP3.LUT P1, PT, PT, PT, UP2, 0x80, 0x8 ;  /* 0x000000000008781c */ /* 0x000fe20003f2f028 */
[----:B------:R-:W-:Y:S01]  /*1440*/  HFMA2 R12, -RZ, RZ, 0, 0 ;  /* 0x00000000ff0c7431 */ /* 0x000fe200000001ff */
[----:B------:R-:W-:Y:S01]  /*1450*/  ISETP.EQ.OR P4, PT, R2, RZ, P5 ;  /* 0x000000ff0200720c */ /* 0x000fe20002f82670 */
[----:B------:R-:W-:Y:S01]  /*1460*/  IMAD.MOV.U32 R15, RZ, RZ, 0x1 ;  /* 0x00000001ff0f7424 */ /* 0x000fe200078e00ff */
[----:B------:R-:W-:Y:S01]  /*1470*/  PLOP3.LUT P1, PT, P1, PT, PT, 0x8, 0x80 ;  /* 0x000000000080781c */ /* 0x000fe20000f2e170 */
[----:B------:R-:W-:Y:S01]  /*1480*/  IMAD.MOV.U32 R14, RZ, RZ, RZ ;  /* 0x000000ffff0e7224 */ /* 0x000fe200078e00ff */
[----:B------:R-:W-:Y:S01]  /*1490*/  MOV R8, 0x1 ;  /* 0x0000000100087802 */ /* 0x000fe20000000f00 */
[----:B------:R-:W4:Y:S01]  /*14a0*/  LDC R0, c[0x0][0x374] ;  /* 0x0000dd00ff007b82 */ /* 0x000f220000000800 */
[----:B------:R-:W-:Y:S01]  /*14b0*/  IMAD.MOV.U32 R10, RZ, RZ, RZ ;  /* 0x000000ffff0a7224 */ /* 0x000fe200078e00ff */
[----:B------:R-:W2:Y:S01]  /*14c0*/  LDCU.64 UR22, c[0x0][0x348] ;  /* 0x00006900ff1677ac */ /* 0x000ea20008000a00 */
[----:B------:R-:W-:Y:S01]  /*14d0*/  UMOV UR6, URZ ;  /* 0x000000ff00067c82 */ /* 0x000fe20008000000 */
[----:B-1----:R-:W-:-:S04]  /*14e0*/  UIADD3 UR5, UPT, UPT, UR13, 0x1f, URZ ;  /* 0x0000001f0d057890 */ /* 0x002fc8000fffe0ff */
[----:B------:R-:W-:-:S04]  /*14f0*/  USHF.R.S32.HI UR4, URZ, 0x1f, UR5 ;  /* 0x0000001fff047899 */ /* 0x000fc80008011405 */
[----:B------:R-:W-:-:S04]  /*1500*/  ULEA.HI UR4, UR4, UR5, URZ, 0x5 ;  /* 0x0000000504047291 */ /* 0x000fc8000f8f28ff */
[----:B------:R-:W-:Y:S02]  /*1510*/  USHF.R.S32.HI UR15, URZ, 0x5, UR4 ;  /* 0x00000005ff0f7899 */ /* 0x000fe40008011404 */
[----:B------:R-:W-:Y:S02]  /*1520*/  UIADD3 UR4, UPT, UPT, UR13, -0x1, URZ ;  /* 0xffffffff0d047890 */ /* 0x000fe4000fffe0ff */
[----:B------:R-:W-:Y:S02]  /*1530*/  UISETP.LT.U32.AND UP0, UPT, UR15, 0x7, UPT ;  /* 0x000000070f00788c */ /* 0x000fe4000bf01070 */
[----:B------:R-:W-:Y:S02]  /*1540*/  UISETP.GE.U32.AND UP1, UPT, UR4, -0x3f, UPT ;  /* 0xffffffc10400788c */ /* 0x000fe4000bf26070 */
[----:B------:R-:W-:Y:S02]  /*1550*/  USEL UR14, UR15, 0x7, UP0 ;  /* 0x000000070f0e7887 */ /* 0x000fe40008000000 */
[----:B------:R-:W-:-:S02]  /*1560*/  UIADD3 UR13, UPT, UPT, UR13, 0x3e, URZ ;  /* 0x0000003e0d0d7890 */ /* 0x000fc4000fffe0ff */
[----:B------:R-:W-:Y:S02]  /*1570*/  UIADD3 UR5, UPT, UPT, UR14, -0x1, URZ ;  /* 0xffffffff0e057890 */ /* 0x000fe4000fffe0ff */
[----:B------:R-:W-:-:S03]  /*1580*/  UIADD3 UR7, UPT, UPT, UR15, -UR14, URZ ;  /* 0x8000000e0f077290 */ /* 0x000fc6000fffe0ff */
[----:B------:R-:W-:-:S04]  /*1590*/  @UP1 UIADD3 UR5, UPT, UPT, UR14, URZ, URZ ;  /* 0x000000ff0e051290 */ /* 0x000fc8000fffe0ff */
[----:B--2---:R-:W-:-:S12]  /*15a0*/  UIADD3 UR5, UPT, UPT, UR5, 0x1, URZ ;  /* 0x0000000105057890 */ /* 0x004fd8000fffe0ff */
.L_x_35:
[----:B------:R-:W-:Y:S01]  /*15b0*/  UISETP.NE.AND UP0, UPT, UR37, URZ, UPT ;  /* 0x000000ff2500728c */ /* 0x000fe2000bf05270 */
[----:B------:R-:W1:Y:S08]  /*15c0*/  S2UR UR37, SR_CgaCtaId ;  /* 0x00000000002579c3 */ /* 0x000e700000008800 */
[----:B------:R-:W-:Y:S05]  /*15d0*/  BRA.U UP0, `(.L_x_18) ;  /* 0x0000000100347547 */ /* 0x000fea000b800000 */
[----:B------:R-:W2:Y:S01]  /*15e0*/  S2R R2, SR_CgaCtaId ;  /* 0x0000000000027919 */ /* 0x000ea20000008800 */
[----:B------:R-:W-:-:S04]  /*15f0*/  MOV R3, 0x400 ;  /* 0x0000040000037802 */ /* 0x000fc80000000f00 */
[----:B--2---:R-:W-:Y:S02]  /*1600*/  LEA R3, R2, R3, 0x18 ;  /* 0x0000000302037211 */ /* 0x004fe400078ec0ff */
[----:B------:R-:W-:-:S03]  /*1610*/  SHF.L.U32 R2, R8, 0x1f, RZ ;  /* 0x0000001f08027819 */ /* 0x000fc600000006ff */
[----:B------:R-:W-:-:S04]  /*1620*/  IMAD R3, R10, 0x8, R3 ;  /* 0x000000080a037824 */ /* 0x000fc800078e0203 */
[----:B------:R-:W2:Y:S02]  /*1630*/  SYNCS.PHASECHK.TRANS64.TRYWAIT P0, [R3+URZ+0x130], R2 ;  /* 0x00013002030075a7 */ /* 0x000ea400080011ff */
[----:B--2---:R-:W-:Y:S05]  /*1640*/  @!P0 BRA `(.L_x_19) ;  /* 0x0000006800508947 */ /* 0x004fea0003800000 */
.L_x_134:
[----:B------:R-:W-:Y:S01]  /*1650*/  VIADD R10, R10, 0x1 ;  /* 0x000000010a0a7836 */ /* 0x000fe20000000000 */
[----:B------:R2:W-:Y:S04]  /*1660*/  SYNCS.ARRIVE.TRANS64.A1T0 RZ, [R3+URZ+0x120], RZ ;  /* 0x000120ff03ff79a7 */ /* 0x0005e800081000ff */
[----:B------:R-:W-:-:S04]  /*1670*/  ISETP.NE.AND P0, PT, R10, 0x2, PT ;  /* 0x000000020a00780c */ /* 0x000fc80003f05270 */
[----:B------:R-:W-:Y:S02]  /*1680*/  SEL R10, R10, RZ, P0 ;  /* 0x000000ff0a0a7207 */ /* 0x000fe40000000000 */
[----:B--2---:R-:W-:-:S04]  /*1690*/  SEL R3, RZ, 0x1, P0 ;  /* 0x00000001ff037807 */ /* 0x004fc80000000000 */
[----:B------:R-:W-:-:S07]  /*16a0*/  LOP3.LUT R8, R8, R3, RZ, 0x3c, !PT ;  /* 0x0000000308087212 */ /* 0x000fce00078e3cff */
.L_x_18:
[----:B------:R-:W-:Y:S01]  /*16b0*/  UMOV UR4, 0x400 ;  /* 0x0000040000047882 */ /* 0x000fe20000000000 */
[----:B------:R-:W-:Y:S01]  /*16c0*/  SHF.L.U32 R2, R15, 0x1f, RZ ;  /* 0x0000001f0f027819 */ /* 0x000fe200000006ff */
[----:B-1----:R-:W-:Y:S01]  /*16d0*/  ULEA UR4, UR37, UR4, 0x18 ;  /* 0x0000000425047291 */ /* 0x002fe2000f8ec0ff */
[----:B------:R-:W-:Y:S01]  /*16e0*/  R2UR UR35, R21 ;  /* 0x00000000152372ca */ /* 0x000fe200000e0000 */
[----:B------:R-:W-:Y:S01]  /*16f0*/  UISETP.GE.U32.AND UP0, UPT, UR13, 0x3f, UPT ;  /* 0x0000003f0d00788c */ /* 0x000fe2000bf06070 */
[----:B------:R-:W-:Y:S01]  /*1700*/  R2UR UR11, R20 ;  /* 0x00000000140b72ca */ /* 0x000fe200000e0000 */
[----:B------:R-:W-:Y:S01]  /*1710*/  ULEA UR8, UR6, UR4, 0x3 ;  /* 0x0000000406087291 */ /* 0x000fe2000f8e18ff */
[----:B------:R-:W-:-:S08]  /*1720*/  UMOV UR24, URZ ;  /* 0x000000ff00187c82 */ /* 0x000fd00008000000 */
[----:B------:R1:W2:Y:S01]  /*1730*/  SYNCS.PHASECHK.TRANS64.TRYWAIT P0, [UR8+0x38], R2 ;  /* 0x00003802ff0075a7 */ /* 0x0002a20008001108 */
[----:B------:R-:W-:Y:S02]  /*1740*/  USHF.L.U32 UR35, UR35, 0x6, URZ ;  /* 0x0000000623237899 */ /* 0x000fe400080006ff */
[----:B------:R-:W-:Y:S01]  /*1750*/  USHF.L.U32 UR11, UR11, 0x7, URZ ;  /* 0x000000070b0b7899 */ /* 0x000fe200080006ff */
[----:B------:R-:W-:Y:S11]  /*1760*/  BRA.U !UP0, `(.L_x_20) ;  /* 0x0000000108a87547 */ /* 0x000ff6000b800000 */
[----:B------:R-:W-:Y:S01]  /*1770*/  UMOV UR16, URZ ;  /* 0x000000ff00107c82 */ /* 0x000fe20008000000 */
[----:B------:R-:W-:-:S05]  /*1780*/  UMOV UR17, UR6 ;  /* 0x0000000600117c82 */ /* 0x000fca0008000000 */
.L_x_25:
[----:B-1----:R-:W-:Y:S01]  /*1790*/  ULEA UR33, UR17, UR4, 0x3 ;  /* 0x0000000411217291 */ /* 0x002fe2000f8e18ff */
[----:B--2---:R-:W-:Y:S01]  /*17a0*/  @!P5 MOV R3, 0x3000 ;  /* 0x000030000003d802 */ /* 0x004fe20000000f00 */
[----:B--2---:R-:W-:Y:S10]  /*17b0*/  @P0 BRA `(.L_x_21) ;  /* 0x00000000000c0947 */ /* 0x004ff40003800000 */
[----:B------:R-:W-:-:S04]  /*17c0*/  SHF.L.U32 R5, R15, 0x1f, RZ ;  /* 0x0000001f0f057819 */ /* 0x000fc800000006ff */
[----:B------:R-:W2:Y:S02]  /*17d0*/  SYNCS.PHASECHK.TRANS64.TRYWAIT P0, [UR33+0x38], R5 ;  /* 0x00003805ff0075a7 */ /* 0x000ea40008001121 */
[----:B--2---:R-:W-:Y:S05]  /*17e0*/  @!P0 BRA `(.L_x_22) ;  /* 0x0000006400fc8947 */ /* 0x004fea0003800000 */
.L_x_21:
[----:B------:R2:W-:Y:S01]  /*17f0*/  @!P5 SYNCS.ARRIVE.TRANS64 RZ, [UR33], R3 ;  /* 0x00000003ffffd9a7 */ /* 0x0005e20008000021 */
[----:B------:R-:W-:Y:S04]  /*1800*/  BSSY.RECONVERGENT B0, `(.L_x_23) ;  /* 0x0000003000007945 */ /* 0x000fe80003800200 */
[----:B------:R-:W-:Y:S05]  /*1810*/  @P4 BRA `(.L_x_24) ;  /* 0x0000000000044947 */ /* 0x000fea0003800000 */
[----:B------:R-:W-:Y:S05]  /*1820*/  BPT.TRAP 0x1 ;  /* 0x000000040000795c */ /* 0x000fea0000300000 */
.L_x_24:
[----:B------:R-:W-:Y:S05]  /*1830*/  BSYNC.RECONVERGENT B0 ;  /* 0x0000000000007941 */ /* 0x000fea0003800200 */
.L_x_23:
[----:B------:R-:W-:Y:S02]  /*1840*/  UIADD3 UR6, UPT, UPT, UR17, 0x1, URZ ;  /* 0x0000000111067890 */ /* 0x000fe4000fffe0ff */
[----:B------:R-:W-:Y:S02]  /*1850*/  ULEA UR32, UR17, UR4, 0xc ;  /* 0x0000000411207291 */ /* 0x000fe4000f8e60ff */
[----:B------:R-:W-:Y:S02]  /*1860*/  UISETP.NE.AND UP0, UPT, UR6, 0x7, UPT ;  /* 0x000000070600788c */ /* 0x000fe4000bf05270 */
[----:B------:R-:W-:Y:S02]  /*1870*/  UIADD3 UR26, UP1, UPT, UR22, 0x80, URZ ;  /* 0x00000080161a7890 */ /* 0x000fe4000ff3e0ff */
[----:B------:R-:W-:Y:S02]  /*1880*/  USEL UR9, URZ, 0x1, UP0 ;  /* 0x00000001ff097887 */ /* 0x000fe40008000000 */
[----:B------:R-:W-:-:S02]  /*1890*/  USEL UR6, UR6, URZ, UP0 ;  /* 0x000000ff06067287 */ /* 0x000fc40008000000 */
[----:B------:R-:W-:Y:S02]  /*18a0*/  UIADD3 UR20, UP0, UPT, UR22, 0x180, URZ ;  /* 0x0000018016147890 */ /* 0x000fe4000ff1e0ff */
[----:B------:R-:W-:Y:S01]  /*18b0*/  ULEA UR8, UR6, UR4, 0x3 ;  /* 0x0000000406087291 */ /* 0x000fe2000f8e18ff */
[----:B------:R-:W-:Y:S01]  /*18c0*/  LOP3.LUT R15, R15, UR9, RZ, 0x3c, !PT ;  /* 0x000000090f0f7c12 */ /* 0x000fe2000f8e3cff */
[----:B------:R-:W-:Y:S02]  /*18d0*/  USHF.L.U32 UR34, UR16, 0x5, URZ ;  /* 0x0000000510227899 */ /* 0x000fe400080006ff */
[----:B------:R-:W-:Y:S01]  /*18e0*/  UIADD3.X UR27, UPT, UPT, URZ, UR23, URZ, UP1, !UPT ;  /* 0x00000017ff1b7290 */ /* 0x000fe20008ffe4ff */
[----:B-1----:R-:W-:Y:S01]  /*18f0*/  SHF.L.U32 R2, R15, 0x1f, RZ ;  /* 0x0000001f0f027819 */ /* 0x002fe200000006ff */
[----:B------:R-:W-:Y:S02]  /*1900*/  UIADD3 UR32, UPT, UPT, UR32, 0x4400, URZ ;  /* 0x0000440020207890 */ /* 0x000fe4000fffe0ff */
[----:B------:R-:W-:Y:S01]  /*1910*/  UIADD3.X UR21, UPT, UPT, URZ, UR23, URZ, UP0, !UPT ;  /* 0x00000017ff157290 */ /* 0x000fe200087fe4ff */
[----:B------:R1:W1:Y:S01]  /*1920*/  SYNCS.PHASECHK.TRANS64.TRYWAIT P0, [UR8+0x38], R2 ;  /* 0x00003802ff0075a7 */ /* 0x0002620008001108 */
[----:B------:R-:W-:Y:S01]  /*1930*/  ULEA UR8, UR17, UR4, 0xd ;  /* 0x0000000411087291 */ /* 0x000fe2000f8e68ff */
[----:B------:R-:W-:Y:S01]  /*1940*/  UMOV UR18, 0x0 ;  /* 0x0000000000127882 */ /* 0x000fe20000000000 */
[----:B------:R-:W-:-:S02]  /*1950*/  UMOV UR19, 0x10000000 ;  /* 0x1000000000137882 */ /* 0x000fc40000000000 */
[----:B------:R-:W-:Y:S01]  /*1960*/  UIADD3 UR8, UPT, UPT, UR8, 0xb400, URZ ;  /* 0x0000b40008087890 */ /* 0x000fe2000fffe0ff */
[----:B------:R1:W-:Y:S01]  /*1970*/  UTMALDG.3D [UR32], [UR26], desc[UR18] ;  /* 0x000012201a0075b4 */ /* 0x0003e20008011000 */
[----:B------:R-:W-:Y:S01]  /*1980*/  UMOV UR12, UR36 ;  /* 0x00000024000c7c82 */ /* 0x000fe20008000000 */
[----:B------:R-:W-:Y:S01]  /*1990*/  UMOV UR9, UR33 ;  /* 0x0000002100097c82 */ /* 0x000fe20008000000 */
[----:B------:R-:W-:Y:S01]  /*19a0*/  UMOV UR10, UR34 ;  /* 0x00000022000a7c82 */ /* 0x000fe20008000000 */
[----:B------:R-:W-:Y:S01]  /*19b0*/  UIADD3 UR16, UPT, UPT, UR16, 0x1, URZ ;  /* 0x0000000110107890 */ /* 0x000fe2000fffe0ff */
[----:B------:R-:W-:Y:S01]  /*19c0*/  UMOV UR24, UR5 ;  /* 0x0000000500187c82 */ /* 0x000fe20008000000 */
[----:B------:R-:W-:Y:S02]  /*19d0*/  UMOV UR17, UR6 ;  /* 0x0000000600117c82 */ /* 0x000fe40008000000 */
[----:B------:R1:W-:Y:S01]  /*19e0*/  UTMALDG.3D [UR8], [UR20], desc[UR18] ;  /* 0x00001208140075b4 */ /* 0x0003e20008011000 */
[----:B------:R-:W-:-:S09]  /*19f0*/  UISETP.NE.AND UP0, UPT, UR16, UR5, UPT ;  /* 0x000000051000728c */ /* 0x000fd2000bf05270 */
[----:B------:R-:W-:Y:S05]  /*1a00*/  BRA.U UP0, `(.L_x_25) ;  /* 0xfffffffd00607547 */ /* 0x000fea000b83ffff */
.L_x_20:
[----:B-1----:R-:W-:Y:S01]  /*1a10*/  ULEA UR8, UR6, UR4, 0x3 ;  /* 0x0000000406087291 */ /* 0x002fe2000f8e18ff */
[----:B------:R-:W-:Y:S01]  /*1a20*/  SHF.L.U32 R2, R15, 0x1f, RZ ;  /* 0x0000001f0f027819 */ /* 0x000fe200000006ff */
[----:B------:R-:W-:Y:S01]  /*1a30*/  @!P1 SYNCS.ARRIVE.TRANS64.A1T0 RZ, [UR4+0xb8], RZ ;  /* 0x0000b8ffffff99a7 */ /* 0x000fe20008100004 */
[----:B------:R-:W-:-:S06]  /*1a40*/  UISETP.GT.AND UP0, UPT, UR15, UR14, UPT ;  /* 0x0000000e0f00728c */ /* 0x000fcc000bf04270 */
[----:B--2---:R1:W2:Y:S03]  /*1a50*/  SYNCS.PHASECHK.TRANS64.TRYWAIT P0, [UR8+0x38], R2 ;  /* 0x00003802ff0075a7 */ /* 0x0042a60008001108 */
[----:B------:R-:W-:Y:S05]  /*1a60*/  BRA.U !UP0, `(.L_x_26) ;  /* 0x0000000108ac7547 */ /* 0x000fea000b800000 */
[----:B------:R-:W-:Y:S01]  /*1a70*/  UIADD3 UR21, UPT, UPT, UR7, UR24, URZ ;  /* 0x0000001807157290 */ /* 0x000fe2000fffe0ff */
[----:B------:R-:W-:-:S11]  /*1a80*/  UMOV UR25, UR6 ;  /* 0x0000000600197c82 */ /* 0x000fd60008000000 */
.L_x_31:
[----:B-1----:R-:W-:Y:S01]  /*1a90*/  ULEA UR17, UR25, UR4, 0x3 ;  /* 0x0000000419117291 */ /* 0x002fe2000f8e18ff */
[----:B--2---:R-:W-:Y:S01]  /*1aa0*/  @!P5 MOV R3, 0x3000 ;  /* 0x000030000003d802 */ /* 0x004fe20000000f00 */
[----:B--2---:R-:W-:Y:S10]  /*1ab0*/  @P0 BRA `(.L_x_27) ;  /* 0x00000000000c0947 */ /* 0x004ff40003800000 */
[----:B------:R-:W-:-:S04]  /*1ac0*/  SHF.L.U32 R5, R15, 0x1f, RZ ;  /* 0x0000001f0f057819 */ /* 0x000fc800000006ff */
[----:B------:R-:W2:Y:S02]  /*1ad0*/  SYNCS.PHASECHK.TRANS64.TRYWAIT P0, [UR17+0x38], R5 ;  /* 0x00003805ff0075a7 */ /* 0x000ea40008001111 */
[----:B--2---:R-:W-:Y:S05]  /*1ae0*/  @!P0 BRA `(.L_x_28) ;  /* 0x0000006400548947 */ /* 0x004fea0003800000 */
.L_x_27:
[----:B------:R2:W-:Y:S01]  /*1af0*/  @!P5 SYNCS.ARRIVE.TRANS64 RZ, [UR17], R3 ;  /* 0x00000003ffffd9a7 */ /* 0x0005e20008000011 */
[----:B------:R-:W-:Y:S04]  /*1b00*/  BSSY.RECONVERGENT B0, `(.L_x_29) ;  /* 0x0000003000007945 */ /* 0x000fe80003800200 */
[----:B------:R-:W-:Y:S05]  /*1b10*/  @P4 BRA `(.L_x_30) ;  /* 0x0000000000044947 */ /* 0x000fea0003800000 */
[----:B------:R-:W-:Y:S05]  /*1b20*/  BPT.TRAP 0x1 ;  /* 0x000000040000795c */ /* 0x000fea0000300000 */
.L_x_30:
[----:B------:R-:W-:Y:S05]  /*1b30*/  BSYNC.RECONVERGENT B0 ;  /* 0x0000000000007941 */ /* 0x000fea0003800200 */
.L_x_29:
        /* <DEDUP_REMOVED lines=10> */
[----:B------:R-:W-:Y:S01]  /*1be0*/  UIADD3 UR16, UPT, UPT, UR16, 0x4400, URZ ;  /* 0x0000440010107890 */ /* 0x000fe2000fffe0ff */
[----:B-1----:R-:W-:Y:S01]  /*1bf0*/  SHF.L.U32 R2, R15, 0x1f, RZ ;  /* 0x0000001f0f027819 */ /* 0x002fe200000006ff */
[----:B------:R-:W-:Y:S02]  /*1c00*/  UIADD3.X UR31, UPT, UPT, URZ, UR23, URZ, UP1, !UPT ;  /* 0x00000017ff1f7290 */ /* 0x000fe40008ffe4ff */
[----:B------:R-:W-:Y:S01]  /*1c10*/  UIADD3.X UR29, UPT, UPT, URZ, UR23, URZ, UP0, !UPT ;  /* 0x00000017ff1d7290 */ /* 0x000fe200087fe4ff */
[----:B------:R1:W1:Y:S01]  /*1c20*/  SYNCS.PHASECHK.TRANS64.TRYWAIT P0, [UR8+0x38], R2 ;  /* 0x00003802ff0075a7 */ /* 0x0002620008001108 */
[----:B------:R-:W-:Y:S01]  /*1c30*/  ULEA UR8, UR25, UR4, 0xd ;  /* 0x0000000419087291 */ /* 0x000fe2000f8e68ff */
[----:B------:R-:W-:Y:S01]  /*1c40*/  UMOV UR26, 0x0 ;  /* 0x00000000001a7882 */ /* 0x000fe20000000000 */
[----:B------:R-:W-:-:S02]  /*1c50*/  UMOV UR27, 0x10000000 ;  /* 0x10000000001b7882 */ /* 0x000fc40000000000 */
[----:B------:R-:W-:Y:S01]  /*1c60*/  UIADD3 UR8, UPT, UPT, UR8, 0xb400, URZ ;  /* 0x0000b40008087890 */ /* 0x000fe2000fffe0ff */
[----:B------:R-:W-:Y:S01]  /*1c70*/  UMOV UR19, UR35 ;  /* 0x0000002300137c82 */ /* 0x000fe20008000000 */
[----:B------:R-:W-:Y:S01]  /*1c80*/  UMOV UR20, UR36 ;  /* 0x0000002400147c82 */ /* 0x000fe20008000000 */
[----:B------:R-:W-:Y:S01]  /*1c90*/  UMOV UR12, UR36 ;  /* 0x00000024000c7c82 */ /* 0x000fe20008000000 */
[----:B------:R-:W-:Y:S01]  /*1ca0*/  UMOV UR9, UR17 ;  /* 0x0000001100097c82 */ /* 0x000fe20008000000 */
[----:B------:R-:W-:Y:S01]  /*1cb0*/  UMOV UR10, UR18 ;  /* 0x00000012000a7c82 */ /* 0x000fe20008000000 */
[----:B------:R1:W-:Y:S01]  /*1cc0*/  UTMALDG.3D [UR16], [UR30], desc[UR26] ;  /* 0x00001a101e0075b4 */ /* 0x0003e20008011000 */
[----:B------:R-:W-:Y:S01]  /*1cd0*/  UIADD3 UR24, UPT, UPT, UR24, 0x1, URZ ;  /* 0x0000000118187890 */ /* 0x000fe2000fffe0ff */
[----:B------:R-:W-:-:S03]  /*1ce0*/  UMOV UR25, UR6 ;  /* 0x0000000600197c82 */ /* 0x000fc60008000000 */
[----:B------:R-:W-:Y:S01]  /*1cf0*/  UISETP.NE.AND UP0, UPT, UR24, UR21, UPT ;  /* 0x000000151800728c */ /* 0x000fe2000bf05270 */
[----:B------:R1:W-:Y:S08]  /*1d00*/  UTMALDG.3D [UR8], [UR28], desc[UR26] ;  /* 0x00001a081c0075b4 */ /* 0x0003f00008011000 */
[----:B------:R-:W-:Y:S05]  /*1d10*/  BRA.U UP0, `(.L_x_31) ;  /* 0xfffffffd005c7547 */ /* 0x000fea000b83ffff */
.L_x_26:
[----:B-1----:R-:W-:Y:S01]  /*1d20*/  LEA R2, R14, UR4, 0x3 ;  /* 0x000000040e027c11 */ /* 0x002fe2000f8e18ff */
[----:B------:R-:W-:Y:S01]  /*1d30*/  NOP ;  /* 0x0000000000007918 */ /* 0x000fe20000000000 */
[----:B--2---:R-:W-:Y:S02]  /*1d40*/  SHF.L.U32 R3, R12, 0x1f, RZ ;  /* 0x0000001f0c037819 */ /* 0x004fe400000006ff */
[----:B------:R-:W-:Y:S02]  /*1d50*/  LEA R4, R14, UR4, 0x4 ;  /* 0x000000040e047c11 */ /* 0x000fe4000f8e20ff */
[----:B------:R-:W1:Y:S02]  /*1d60*/  SYNCS.PHASECHK.TRANS64.TRYWAIT P0, [R2+URZ+0xc0], R3 ;  /* 0x0000c003020075a7 */ /* 0x000e6400080011ff */
[----:B-1----:R-:W-:Y:S05]  /*1d70*/  @!P0 BRA `(.L_x_32) ;  /* 0x0000006000c88947 */ /* 0x002fea0003800000 */
.L_x_137:
[----:B------:R-:W2:Y:S01]  /*1d80*/  LDS.128 R4, [R4+0x150] ;  /* 0x0001500004047984 */ /* 0x000ea20000000c00 */
[----:B---3--:R-:W-:Y:S01]  /*1d90*/  ISETP.GE.AND P0, PT, R26, 0x1, PT ;  /* 0x000000011a00780c */ /* 0x008fe20003f06270 */
[----:B-1----:R-:W-:Y:S01]  /*1da0*/  VIADD R2, R2, 0xd0 ;  /* 0x000000d002027836 */ /* 0x002fe20000000000 */
[----:B------:R-:W-:Y:S01]  /*1db0*/  @!PT LDS RZ, [RZ] ;  /* 0x00000000fffff984 */ /* 0x000fe20000000800 */
[----:B------:R-:W-:Y:S01]  /*1dc0*/  @!PT LDS RZ, [RZ] ;  /* 0x00000000fffff984 */ /* 0x000fe20000000800 */
[----:B------:R-:W-:Y:S01]  /*1dd0*/  @!PT LDS RZ, [RZ] ;  /* 0x00000000fffff984 */ /* 0x000fe20000000800 */
[----:B------:R-:W-:Y:S01]  /*1de0*/  @!PT LDS RZ, [RZ] ;  /* 0x00000000fffff984 */ /* 0x000fe20000000800 */
[----:B------:R1:W-:Y:S06]  /*1df0*/  MEMBAR.ALL.CTA ;  /* 0x0000000000007992 */ /* 0x0003ec0000008000 */
[----:B-1----:R-:W1:Y:S01]  /*1e00*/  FENCE.VIEW.ASYNC.S ;  /* 0x00000000000073c6 */ /* 0x002e620000000000 */
[----:B------:R-:W-:-:S04]  /*1e10*/  PRMT R2, RZ, 0x654, R2 ;  /* 0x00000654ff027816 */ /* 0x000fc80000000002 */
[----:B-1----:R1:W-:Y:S01]  /*1e20*/  SYNCS.ARRIVE.TRANS64.RED.A1T0 RZ, [R2+URZ], RZ ;  /* 0x000000ff02ff79a7 */ /* 0x0023e200081004ff */
[----:B--2---:R-:W-:-:S13]  /*1e30*/  LOP3.LUT P2, RZ, R6, 0x1, RZ, 0xc0, !PT ;  /* 0x0000000106ff7812 */ /* 0x004fda000784c0ff */
[----:B------:R-:W-:Y:S01]  /*1e40*/  @P2 SHF.R.U32.HI R3, RZ, 0x10, R5 ;  /* 0x00000010ff032819 */ /* 0x000fe20000011605 */
[----:B------:R-:W-:Y:S01]  /*1e50*/  VOTEU.ANY UP0, P2 ;  /* 0x0000000000ff7886 */ /* 0x000fe20001000100 */
[----:B------:R-:W-:Y:S02]  /*1e60*/  @P2 MOV R13, R4 ;  /* 0x00000004000d2202 */ /* 0x000fe40000000f00 */
[----:B------:R-:W-:Y:S02]  /*1e70*/  @P2 R2UR.BROADCAST UR8, R3 ;  /* 0x00000000030822ca */ /* 0x000fe400008e0000 */
[----:B------:R-:W-:-:S11]  /*1e80*/  @P2 LOP3.LUT R11, R5, 0xffff, RZ, 0xc0, !PT ;  /* 0x0000ffff050b2812 */ /* 0x000fd600078ec0ff */
[----:B------:R-:W-:Y:S01]  /*1e90*/  @UP0 UMOV UR36, UR8 ;  /* 0x0000000800240c82 */ /* 0x000fe20008000000 */
[----:B-1----:R-:W-:Y:S05]  /*1ea0*/  @!P0 BRA `(.L_x_33) ;  /* 0x0000000000b88947 */ /* 0x002fea0003800000 */
[----:B------:R-:W4:Y:S01]  /*1eb0*/  LDC.64 R4, c[0x0][0xb18] ;  /* 0x0002c600ff047b82 */ /* 0x000f220000000a00 */
[----:B------:R-:W-:-:S07]  /*1ec0*/  ISETP.NE.AND P3, PT, R26, 0x1, PT ;  /* 0x000000011a00780c */ /* 0x000fce0003f65270 */
[----:B------:R-:W1:Y:S08]  /*1ed0*/  LDC.64 R6, c[0x0][0xb10] ;  /* 0x0002c400ff067b82 */ /* 0x000e700000000a00 */
[----:B------:R-:W2:Y:S08]  /*1ee0*/  LDC R16, c[0x0][0xb20] ;  /* 0x0002c800ff107b82 */ /* 0x000eb00000000800 */
[----:B------:R-:W3:Y:S01]  /*1ef0*/  LDC R18, c[0x0][0xb0c] ;  /* 0x0002c300ff127b82 */ /* 0x000ee20000000800 */
[----:B----4-:R-:W-:Y:S01]  /*1f00*/  IMAD.HI.U32 R17, R0, R5, RZ ;  /* 0x0000000500117227 */ /* 0x010fe200078e00ff */
[----:B------:R-:W-:-:S03]  /*1f10*/  ISETP.NE.AND P0, PT, R4, 0x1, PT ;  /* 0x000000010400780c */ /* 0x000fc60003f05270 */
[----:B------:R-:W-:-:S03]  /*1f20*/  IMAD.HI.U32 R5, R11, R5, RZ ;  /* 0x000000050b057227 */ /* 0x000fc600078e00ff */
[----:B------:R-:W4:Y:S01]  /*1f30*/  LDC.64 R2, c[0x0][0xb28] ;  /* 0x0002ca00ff027b82 */ /* 0x000f220000000a00 */
[----:B-1----:R-:W-:-:S04]  /*1f40*/  IMAD.HI.U32 R20, R9, R6, RZ ;  /* 0x0000000609147227 */ /* 0x002fc800078e00ff */
[----:B------:R-:W-:Y:S01]  /*1f50*/  IMAD.HI.U32 R22, R13, R6, RZ ;  /* 0x000000060d167227 */ /* 0x000fe200078e00ff */
[----:B------:R-:W-:Y:S02]  /*1f60*/  SHF.R.U32.HI R20, RZ, R7, R20 ;  /* 0x00000007ff147219 */ /* 0x000fe40000011614 */
[-C--:B--2---:R-:W-:Y:S02]  /*1f70*/  SHF.R.U32.HI R17, RZ, R16.reuse, R17 ;  /* 0x00000010ff117219 */ /* 0x084fe40000011611 */
[----:B------:R-:W-:Y:S02]  /*1f80*/  SHF.R.U32.HI R16, RZ, R16, R5 ;  /* 0x00000010ff107219 */ /* 0x000fe40000011605 */
[----:B------:R-:W-:Y:S02]  /*1f90*/  SEL R17, R0, R17, !P0 ;  /* 0x0000001100117207 */ /* 0x000fe40004000000 */
[----:B------:R-:W-:Y:S02]  /*1fa0*/  SHF.R.U32.HI R22, RZ, R7, R22 ;  /* 0x00000007ff167219 */ /* 0x000fe40000011616 */
[----:B---3--:R-:W-:-:S02]  /*1fb0*/  ISETP.NE.AND P1, PT, R18, 0x1, PT ;  /* 0x000000011200780c */ /* 0x008fc40003f25270 */
[----:B------:R-:W-:Y:S02]  /*1fc0*/  SEL R5, R11, R16, !P0 ;  /* 0x000000100b057207 */ /* 0x000fe40004000000 */
[----:B------:R-:W-:Y:S02]  /*1fd0*/  SEL R19, R9, R20, !P1 ;  /* 0x0000001409137207 */ /* 0x000fe40004800000 */
[----:B------:R-:W-:Y:S01]  /*1fe0*/  SEL R7, R13, R22, !P1 ;  /* 0x000000160d077207 */ /* 0x000fe20004800000 */
[----:B----4-:R-:W-:-:S04]  /*1ff0*/  IMAD.HI.U32 R20, R17, R2, RZ ;  /* 0x0000000211147227 */ /* 0x010fc800078e00ff */
[----:B------:R-:W-:Y:S01]  /*2000*/  IMAD.HI.U32 R6, R19, R2, RZ ;  /* 0x0000000213067227 */ /* 0x000fe200078e00ff */
[----:B------:R-:W-:-:S04]  /*2010*/  @P3 SHF.R.U32.HI R17, RZ, R3, R20 ;  /* 0x00000003ff113219 */ /* 0x000fc80000011614 */
        /* <DEDUP_REMOVED lines=8> */
[----:B------:R-:W-:-:S04]  /*20a0*/  @!P0 IMAD.HI.U32 R16, R7, R2, RZ ;  /* 0x0000000207108227 */ /* 0x000fc800078e00ff */
[----:B------:R-:W-:Y:S01]  /*20b0*/  IMAD.MOV R2, RZ, RZ, -R6 ;  /* 0x000000ffff027224 */ /* 0x000fe200078e0a06 */
[----:B------:R-:W-:-:S03]  /*20c0*/  @!P0 SHF.R.U32.HI R16, RZ, R3, R16 ;  /* 0x00000003ff108219 */ /* 0x000fc60000011610 */
[----:B------:R-:W-:Y:S01]  /*20d0*/  IMAD R2, R26, R2, R5 ;  /* 0x000000021a027224 */ /* 0x000fe200078e0205 */
[----:B------:R-:W-:Y:S02]  /*20e0*/  @!P0 SEL R3, R7, R16, !P3 ;  /* 0x0000001007038207 */ /* 0x000fe40005800000 */
[----:B------:R-:W-:-:S03]  /*20f0*/  IADD3 R16, PT, PT, -R5, RZ, RZ ;  /* 0x000000ff05107210 */ /* 0x000fc60007ffe1ff */
[--C-:B------:R-:W-:Y:S02]  /*2100*/  @!P0 IMAD.IADD R6, R6, 0x1, -R3.reuse ;  /* 0x0000000106068824 */ /* 0x100fe400078e0a03 */
[----:B------:R-:W-:Y:S01]  /*2110*/  @!P0 IMAD R3, R2, R19, R3 ;  /* 0x0000001302038224 */ /* 0x000fe200078e0203 */
[----:B------:R-:W-:Y:S01]  /*2120*/  IADD3 R2, PT, PT, -R7, RZ, RZ ;  /* 0x000000ff07027210 */ /* 0x000fe20007ffe1ff */
[----:B------:R-:W-:Y:S02]  /*2130*/  @!P0 IMAD R5, R26, R6, R7 ;  /* 0x000000061a058224 */ /* 0x000fe400078e0207 */
[----:B------:R-:W-:Y:S02]  /*2140*/  IMAD R11, R4, R16, R11 ;  /* 0x00000010040b7224 */ /* 0x000fe400078e020b */
[----:B------:R-:W-:Y:S02]  /*2150*/  @!P0 IMAD.MOV.U32 R7, RZ, RZ, R3 ;  /* 0x000000ffff078224 */ /* 0x000fe400078e0003 */
[----:B------:R-:W-:-:S02]  /*2160*/  IMAD R2, R18, R2, R13 ;  /* 0x0000000212027224 */ /* 0x000fc400078e020d */
[----:B------:R-:W-:Y:S02]  /*2170*/  IMAD R11, R5, R4, R11 ;  /* 0x00000004050b7224 */ /* 0x000fe400078e020b */
[----:B------:R-:W-:Y:S02]  /*2180*/  IMAD R13, R7, R18, R2 ;  /* 0x00000012070d7224 */ /* 0x000fe400078e0202 */
.L_x_33:
[----:B------:R-:W1:Y:S02]  /*2190*/  LDCU UR8, c[0x0][0xb30] ;  /* 0x00016600ff0877ac */ /* 0x000e640008000800 */
[----:B-1----:R-:W-:-:S09]  /*21a0*/  UISETP.NE.AND UP0, UPT, UR8, 0x1, UPT ;  /* 0x000000010800788c */ /* 0x002fd2000bf05270 */
[----:B------:R-:W-:Y:S05]  /*21b0*/  BRA.U UP0, `(.L_x_34) ;  /* 0x0000000100407547 */ /* 0x000fea000b800000 */
[----:B------:R-:W1:Y:S08]  /*21c0*/  LDC.64 R4, c[0x0][0xb10] ;  /* 0x0002c400ff047b82 */ /* 0x000e700000000a00 */
[----:B------:R-:W2:Y:S08]  /*21d0*/  LDC.64 R2, c[0x0][0xb18] ;  /* 0x0002c600ff027b82 */ /* 0x000eb00000000a00 */
[----:B------:R-:W3:Y:S08]  /*21e0*/  LDC R6, c[0x0][0xb20] ;  /* 0x0002c800ff067b82 */ /* 0x000ef00000000800 */
[----:B------:R-:W4:Y:S01]  /*21f0*/  LDC R16, c[0x0][0xb0c] ;  /* 0x0002c300ff107b82 */ /* 0x000f220000000800 */
[----:B-1----:R-:W-:-:S05]  /*2200*/  IMAD.HI.U32 R4, R13, R4, RZ ;  /* 0x000000040d047227 */ /* 0x002fca00078e00ff */
[----:B------:R-:W-:Y:S01]  /*2210*/  SHF.R.U32.HI R4, RZ, R5, R4 ;  /* 0x00000005ff047219 */ /* 0x000fe20000011604 */
[----:B--2---:R-:W-:Y:S01]  /*2220*/  IMAD.HI.U32 R3, R11, R3, RZ ;  /* 0x000000030b037227 */ /* 0x004fe200078e00ff */
[----:B------:R-:W-:-:S04]  /*2230*/  ISETP.NE.AND P0, PT, R2, 0x1, PT ;  /* 0x000000010200780c */ /* 0x000fc80003f05270 */
[----:B---3--:R-:W-:-:S04]  /*2240*/  SHF.R.U32.HI R6, RZ, R6, R3 ;  /* 0x00000006ff067219 */ /* 0x008fc80000011603 */
[----:B------:R-:W-:Y:S02]  /*2250*/  SEL R3, R11, R6, !P0 ;  /* 0x000000060b037207 */ /* 0x000fe40004000000 */
[----:B----4-:R-:W-:-:S04]  /*2260*/  ISETP.NE.AND P1, PT, R16, 0x1, PT ;  /* 0x000000011000780c */ /* 0x010fc80003f25270 */
[----:B------:R-:W-:-:S05]  /*2270*/  SEL R4, R13, R4, !P1 ;  /* 0x000000040d047207 */ /* 0x000fca0004800000 */
[----:B------:R-:W-:Y:S02]  /*2280*/  IMAD.IADD R5, R3, 0x1, -R4 ;  /* 0x0000000103057824 */ /* 0x000fe400078e0a04 */
[----:B------:R-:W-:Y:S02]  /*2290*/  IMAD.IADD R3, R4, 0x1, -R3 ;  /* 0x0000000104037824 */ /* 0x000fe400078e0a03 */
[----:B------:R-:W-:Y:S02]  /*22a0*/  IMAD R13, R5, R16, R13 ;  /* 0x00000010050d7224 */ /* 0x000fe400078e020d */
[----:B------:R-:W-:-:S07]  /*22b0*/  IMAD R11, R3, R2, R11 ;  /* 0x00000002030b7224 */ /* 0x000fce00078e020b */
.L_x_34:
[----:B------:R-:W-:Y:S01]  /*22c0*/  VIADD R14, R14, 0x1 ;  /* 0x000000010e0e7836 */ /* 0x000fe20000000000 */
[----:B------:R-:W-:Y:S01]  /*22d0*/  PLOP3.LUT P1, PT, PT, PT, PT, 0x80, 0x8 ;  /* 0x000000000008781c */ /* 0x000fe20003f2f070 */
[----:B------:R-:W-:Y:S02]  /*22e0*/  IMAD.IADD R21, R13, 0x1, R60 ;  /* 0x000000010d157824 */ /* 0x000fe400078e023c */
[----:B------:R-:W-:Y:S01]  /*22f0*/  IMAD.IADD R20, R11, 0x1, R58 ;  /* 0x000000010b147824 */ /* 0x000fe200078e023a */
[----:B------:R-:W-:-:S04]  /*2300*/  ISETP.NE.AND P0, PT, R14, 0x2, PT ;  /* 0x000000020e00780c */ /* 0x000fc80003f05270 */
[----:B------:R-:W-:Y:S02]  /*2310*/  SEL R3, RZ, 0x1, P0 ;  /* 0x00000001ff037807 */ /* 0x000fe40000000000 */
[----:B------:R-:W-:Y:S02]  /*2320*/  SEL R14, R14, RZ, P0 ;  /* 0x000000ff0e0e7207 */ /* 0x000fe40000000000 */
[----:B------:R-:W-:Y:S01]  /*2330*/  LOP3.LUT R12, R12, R3, RZ, 0x3c, !PT ;  /* 0x000000030c0c7212 */ /* 0x000fe200078e3cff */
[----:B------:R-:W-:Y:S06]  /*2340*/  @P2 BRA `(.L_x_35) ;  /* 0xfffffff000982947 */ /* 0x000fec000383ffff */
[----:B------:R-:W-:Y:S01]  /*2350*/  UIADD3 UR4, UPT, UPT, UR4, 0x38, URZ ;  /* 0x0000003804047890 */ /* 0x000fe2000fffe0ff */
[----:B------:R-:W-:-:S03]  /*2360*/  SHF.L.U32 R3, R15, 0x1f, RZ ;  /* 0x0000001f0f037819 */ /* 0x000fc600000006ff */
[----:B------:R-:W-:-:S09]  /*2370*/  ULEA UR5, UR6, UR4, 0x3 ;  /* 0x0000000406057291 */ /* 0x000fd2000f8e18ff */
[----:B------:R-:W1:Y:S02]  /*2380*/  SYNCS.PHASECHK.TRANS64.TRYWAIT P0, [UR5], R3 ;  /* 0x00000003ff0075a7 */ /* 0x000e640008001105 */
[----:B-1----:R-:W-:Y:S05]  /*2390*/  @!P0 BRA `(.L_x_36) ;  /* 0x0000005c00548947 */ /* 0x002fea0003800000 */
.L_x_139:
[----:B------:R-:W-:-:S04]  /*23a0*/  UIADD3 UR6, UPT, UPT, UR6, 0x1, URZ ;  /* 0x0000000106067890 */ /* 0x000fc8000fffe0ff */
[----:B------:R-:W-:-:S04]  /*23b0*/  UISETP.NE.AND UP0, UPT, UR6, 0x7, UPT ;  /* 0x000000070600788c */ /* 0x000fc8000bf05270 */
[----:B------:R-:W-:Y:S02]  /*23c0*/  USEL UR7, URZ, 0x1, UP0 ;  /* 0x00000001ff077887 */ /* 0x000fe40008000000 */
[----:B------:R-:W-:-:S04]  /*23d0*/  USEL UR6, UR6, URZ, UP0 ;  /* 0x000000ff06067287 */ /* 0x000fc80008000000 */
[----:B------:R-:W-:Y:S01]  /*23e0*/  ULEA UR5, UR6, UR4, 0x3 ;  /* 0x0000000406057291 */ /* 0x000fe2000f8e18ff */
[----:B------:R-:W-:-:S04]  /*23f0*/  LOP3.LUT R2, R15, UR7, RZ, 0x3c, !PT ;  /* 0x000000070f027c12 */ /* 0x000fc8000f8e3cff */
[----:B-1----:R-:W-:-:S04]  /*2400*/  SHF.L.U32 R3, R2, 0x1f, RZ ;  /* 0x0000001f02037819 */ /* 0x002fc800000006ff */
[----:B------:R-:W1:Y:S02]  /*2410*/  SYNCS.PHASECHK.TRANS64.TRYWAIT P0, [UR5], R3 ;  /* 0x00000003ff0075a7 */ /* 0x000e640008001105 */
[----:B-1----:R-:W-:Y:S05]  /*2420*/  @!P0 BRA `(.L_x_37) ;  /* 0x0000005c00488947 */ /* 0x002fea0003800000 */
.L_x_141:
        /* <DEDUP_REMOVED lines=9> */
.L_x_143:
        /* <DEDUP_REMOVED lines=9> */
.L_x_145:
        /* <DEDUP_REMOVED lines=9> */
.L_x_147:
        /* <DEDUP_REMOVED lines=9> */
.L_x_149:
[----:B------:R-:W-:-:S04]  /*2670*/  UIADD3 UR6, UPT, UPT, UR6, 0x1, URZ ;  /* 0x0000000106067890 */ /* 0x000fc8000fffe0ff */
[----:B------:R-:W-:-:S04]  /*2680*/  UISETP.NE.AND UP0, UPT, UR6, 0x7, UPT ;  /* 0x000000070600788c */ /* 0x000fc8000bf05270 */
[----:B------:R-:W-:Y:S02]  /*2690*/  USEL UR5, URZ, 0x1, UP0 ;  /* 0x00000001ff057887 */ /* 0x000fe40008000000 */
[----:B------:R-:W-:-:S04]  /*26a0*/  USEL UR6, UR6, URZ, UP0 ;  /* 0x000000ff06067287 */ /* 0x000fc80008000000 */
[----:B------:R-:W-:Y:S01]  /*26b0*/  ULEA UR6, UR6, UR4, 0x3 ;  /* 0x0000000406067291 */ /* 0x000fe2000f8e18ff */
[----:B-1----:R-:W-:-:S04]  /*26c0*/  LOP3.LUT R3, R2, UR5, RZ, 0x3c, !PT ;  /* 0x0000000502037c12 */ /* 0x002fc8000f8e3cff */
[----:B------:R-:W-:Y:S01]  /*26d0*/  SHF.L.U32 R3, R3, 0x1f, RZ ;  /* 0x0000001f03037819 */ /* 0x000fe200000006ff */
[----:B----4-:R-:W-:-:S07]  /*26e0*/  IMAD.U32 R0, RZ, RZ, UR6 ;  /* 0x00000006ff007e24 */ /* 0x010fce000f8e00ff */
.L_x_42:
[----:B-1----:R1:W2:Y:S02]  /*26f0*/  SYNCS.PHASECHK.TRANS64.TRYWAIT P0, [R0+URZ], R3 ;  /* 0x00000003000075a7 */ /* 0x0022a400080011ff */
[----:B--2---:R-:W-:Y:S05]  /*2700*/  @!P0 NANOSLEEP.SYNCS 0x989680 ;  /* 0x009896800000895d */ /* 0x004fea0003900000 */
[----:B------:R-:W2:Y:S02]  /*2710*/  @!P0 SYNCS.PHASECHK.TRANS64 P0, [R0+URZ], R3 ;  /* 0x00000003000085a7 */ /* 0x000ea400080010ff */
[----:B--2---:R-:W-:Y:S05]  /*2720*/  @P0 EXIT ;  /* 0x000000000000094d */ /* 0x004fea0003800000 */
[----:B------:R-:W-:Y:S05]  /*2730*/  BRA `(.L_x_42) ;  /* 0xfffffffc00ec7947 */ /* 0x000fea000383ffff */
.L_x_17:
[----:B------:R-:W-:-:S04]  /*2740*/  UISETP.NE.AND UP1, UPT, UR37, URZ, UPT ;  /* 0x000000ff2500728c */ /* 0x000fc8000bf25270 */
[----:B------:R-:W-:-:S09]  /*2750*/  UISETP.NE.OR UP1, UPT, UR8, 0x1, UP1 ;  /* 0x000000010800788c */ /* 0x000fd20008f25670 */
[----:B------:R-:W-:Y:S05]  /*2760*/  BRA.U UP1, `(.L_x_43) ;  /* 0x0000000501487547 */ /* 0x000fea000b800000 */
[----:B------:R-:W-:Y:S01]  /*2770*/  ISETP.NE.AND P2, PT, R2, RZ, PT ;  /* 0x000000ff0200720c */ /* 0x000fe20003f45270 */
[----:B------:R-:W-:Y:S01]  /*2780*/  IMAD.MOV.U32 R12, RZ, RZ, 0x1 ;  /* 0x00000001ff0c7424 */ /* 0x000fe200078e00ff */
[----:B------:R-:W-:Y:S02]  /*2790*/  CS2R R10, SRZ ;  /* 0x00000000000a7805 */ /* 0x000fe4000001ff00 */
[----:B------:R-:W-:Y:S01]  /*27a0*/  CS2R R8, SRZ ;  /* 0x0000000000087805 */ /* 0x000fe2000001ff00 */
[----:B------:R-:W-:Y:S01]  /*27b0*/  UMOV UR4, 0x400 ;  /* 0x0000040000047882 */ /* 0x000fe20000000000 */
[----:B------:R-:W-:Y:S01]  /*27c0*/  UMOV UR6, URZ ;  /* 0x000000ff00067c82 */ /* 0x000fe20008000000 */
[----:B------:R-:W-:-:S12]  /*27d0*/  ULEA UR37, UR37, UR4, 0x18 ;  /* 0x0000000425257291 */ /* 0x000fd8000f8ec0ff */
.L_x_47:
[----:B------:R-:W-:Y:S02]  /*27e0*/  LEA R0, R8, UR37, 0x3 ;  /* 0x0000002508007c11 */ /* 0x000fe4000f8e18ff */
[----:B------:R-:W-:-:S03]  /*27f0*/  SHF.L.U32 R5, R9, 0x1f, RZ ;  /* 0x0000001f09057819 */ /* 0x000fc600000006ff */
[----:B------:R-:W-:Y:S01]  /*2800*/  VIADD R4, R0, 0x130 ;  /* 0x0000013000047836 */ /* 0x000fe20000000000 */
[----:B------:R-:W1:Y:S02]  /*2810*/  SYNCS.PHASECHK.TRANS64.TRYWAIT P0, [R0+URZ+0x120], R5 ;  /* 0x00012005000075a7 */ /* 0x000e6400080011ff */
[----:B-1----:R-:W-:Y:S05]  /*2820*/  @!P0 BRA `(.L_x_44) ;  /* 0x0000005800c08947 */ /* 0x002fea0003800000 */
.L_x_150:
[----:B------:R-:W-:Y:S01]  /*2830*/  ULEA UR5, UR6, UR37, 0x3 ;  /* 0x0000002506057291 */ /* 0x000fe2000f8e18ff */
[----:B------:R-:W-:Y:S02]  /*2840*/  PRMT R4, RZ, 0x654, R4 ;  /* 0x00000654ff047816 */ /* 0x000fe40000000004 */
[----:B-1----:R-:W-:Y:S01]  /*2850*/  SHF.L.U32 R5, R12, 0x1f, RZ ;  /* 0x0000001f0c057819 */ /* 0x002fe200000006ff */
[----:B------:R-:W-:Y:S01]  /*2860*/  UIADD3 UR4, UPT, UPT, UR5, 0xc0, URZ ;  /* 0x000000c005047890 */ /* 0x000fe2000fffe0ff */
[----:B------:R1:W-:Y:S05]  /*2870*/  SYNCS.ARRIVE.TRANS64.RED.A1T0 RZ, [R4+URZ], RZ ;  /* 0x000000ff04ff79a7 */ /* 0x0003ea00081004ff */
[----:B------:R-:W-:Y:S01]  /*2880*/  IMAD.U32 R7, RZ, RZ, UR4 ;  /* 0x00000004ff077e24 */ /* 0x000fe2000f8e00ff */
[----:B------:R-:W2:Y:S04]  /*2890*/  SYNCS.PHASECHK.TRANS64.TRYWAIT P0, [UR5+0xd0], R5 ;  /* 0x0000d005ff0075a7 */ /* 0x000ea80008001105 */
[----:B------:R-:W-:Y:S01]  /*28a0*/  PRMT R6, R2, 0x654, R7 ;  /* 0x0000065402067816 */ /* 0x000fe20000000007 */
[----:B-1----:R-:W-:Y:S01]  /*28b0*/  @!P2 IMAD.MOV.U32 R4, RZ, RZ, 0x10 ;  /* 0x00000010ff04a424 */ /* 0x002fe200078e00ff */
[----:B--2---:R-:W-:Y:S06]  /*28c0*/  @!P0 BRA `(.L_x_45) ;  /* 0x0000005800ac8947 */ /* 0x004fec0003800000 */
.L_x_152:
[----:B------:R-:W-:Y:S01]  /*28d0*/  ULEA UR4, UR6, UR37, 0x4 ;  /* 0x0000002506047291 */ /* 0x000fe2000f8e20ff */
[----:B------:R-:W-:Y:S01]  /*28e0*/  SEL R3, R6, R3, !P2 ;  /* 0x0000000306037207 */ /* 0x000fe20005000000 */
[----:B------:R-:W-:Y:S01]  /*28f0*/  UIADD3 UR5, UPT, UPT, UR5, 0xc0, URZ ;  /* 0x000000c005057890 */ /* 0x000fe2000fffe0ff */
[----:B-1----:R-:W-:Y:S01]  /*2900*/  LEA R0, R11, UR37, 0x3 ;  /* 0x000000250b007c11 */ /* 0x002fe2000f8e18ff */
[----:B------:R-:W-:Y:S01]  /*2910*/  UIADD3 UR4, UPT, UPT, UR4, 0x150, URZ ;  /* 0x0000015004047890 */ /* 0x000fe2000fffe0ff */
[----:B------:R-:W-:Y:S01]  /*2920*/  SHF.L.U32 R5, R10, 0x1f, RZ ;  /* 0x0000001f0a057819 */ /* 0x000fe200000006ff */
[----:B------:R1:W-:Y:S01]  /*2930*/  @!P2 SYNCS.ARRIVE.TRANS64.RED RZ, [R3+URZ], R4 ;  /* 0x0000000403ffa9a7 */ /* 0x0003e200080004ff */
[----:B------:R-:W-:Y:S01]  /*2940*/  UIADD3 UR6, UPT, UPT, UR6, 0x1, URZ ;  /* 0x0000000106067890 */ /* 0x000fe2000fffe0ff */
[----:B------:R-:W-:-:S03]  /*2950*/  VIADD R8, R8, 0x1 ;  /* 0x0000000108087836 */ /* 0x000fc60000000000 */
[----:B------:R-:W-:Y:S02]  /*2960*/  UISETP.NE.AND UP0, UPT, UR6, 0x2, UPT ;  /* 0x000000020600788c */ /* 0x000fe4000bf05270 */
[----:B------:R-:W-:Y:S06]  /*2970*/  UGETNEXTWORKID.BROADCAST [UR4], [UR5] ;  /* 0x00000000040073ca */ /* 0x000fec0008000100 */
[----:B------:R-:W-:Y:S01]  /*2980*/  USEL UR4, URZ, 0x1, UP0 ;  /* 0x00000001ff047887 */ /* 0x000fe20008000000 */
[----:B------:R-:W-:Y:S01]  /*2990*/  ISETP.NE.AND P0, PT, R8, 0x2, PT ;  /* 0x000000020800780c */ /* 0x000fe20003f05270 */
[----:B------:R-:W-:Y:S01]  /*29a0*/  USEL UR6, UR6, URZ, UP0 ;  /* 0x000000ff06067287 */ /* 0x000fe20008000000 */
[----:B------:R-:W2:Y:S03]  /*29b0*/  SYNCS.PHASECHK.TRANS64.TRYWAIT P1, [R0+URZ+0xc0], R5 ;  /* 0x0000c005000075a7 */ /* 0x000ea600080211ff */
[----:B------:R-:W-:Y:S01]  /*29c0*/  LOP3.LUT R12, R12, UR4, RZ, 0x3c, !PT ;  /* 0x000000040c0c7c12 */ /* 0x000fe2000f8e3cff */
[----:B-12---:R-:W-:Y:S07]  /*29d0*/  @!P1 BRA `(.L_x_46) ;  /* 0x0000005800809947 */ /* 0x006fee0003800000 */
.L_x_153:
[C---:B------:R-:W-:Y:S01]  /*29e0*/  LEA R4, R11.reuse, UR37, 0x4 ;  /* 0x000000250b047c11 */ /* 0x040fe2000f8e20ff */
[----:B-1----:R-:W-:Y:S01]  /*29f0*/  VIADD R0, R0, 0xd0 ;  /* 0x000000d000007836 */ /* 0x002fe20000000000 */
[----:B------:R-:W-:Y:S01]  /*2a00*/  SEL R8, R8, RZ, P0 ;  /* 0x000000ff08087207 */ /* 0x000fe20000000000 */
[----:B------:R-:W-:-:S03]  /*2a10*/  VIADD R11, R11, 0x1 ;  /* 0x000000010b0b7836 */ /* 0x000fc60000000000 */
[----:B------:R-:W1:Y:S01]  /*2a20*/  LDS.128 R4, [R4+0x150] ;  /* 0x0001500004047984 */ /* 0x000e620000000c00 */
[----:B------:R-:W-:Y:S02]  /*2a30*/  PRMT R0, RZ, 0x654, R0 ;  /* 0x00000654ff007816 */ /* 0x000fe40000000000 */
[C---:B------:R-:W-:Y:S01]  /*2a40*/  ISETP.NE.AND P1, PT, R11.reuse, 0x2, PT ;  /* 0x000000020b00780c */ /* 0x040fe20003f25270 */
[----:B------:R-:W-:Y:S01]  /*2a50*/  @!PT LDS RZ, [RZ] ;  /* 0x00000000fffff984 */ /* 0x000fe20000000800 */
[----:B------:R-:W-:Y:S01]  /*2a60*/  @!PT LDS RZ, [RZ] ;  /* 0x00000000fffff984 */ /* 0x000fe20000000800 */
[----:B------:R-:W-:Y:S01]  /*2a70*/  @!PT LDS RZ, [RZ] ;  /* 0x00000000fffff984 */ /* 0x000fe20000000800 */
[----:B------:R-:W-:Y:S01]  /*2a80*/  @!PT LDS RZ, [RZ] ;  /* 0x00000000fffff984 */ /* 0x000fe20000000800 */
[----:B------:R2:W-:Y:S06]  /*2a90*/  MEMBAR.ALL.CTA ;  /* 0x0000000000007992 */ /* 0x0005ec0000008000 */
[----:B--2---:R-:W2:Y:S01]  /*2aa0*/  FENCE.VIEW.ASYNC.S ;  /* 0x00000000000073c6 */ /* 0x004ea20000000000 */
[----:B------:R-:W-:Y:S01]  /*2ab0*/  SEL R11, R11, RZ, P1 ;  /* 0x000000ff0b0b7207 */ /* 0x000fe20000800000 */
[----:B--2---:R2:W-:Y:S01]  /*2ac0*/  SYNCS.ARRIVE.TRANS64.RED.A1T0 RZ, [R0+URZ], RZ ;  /* 0x000000ff00ff79a7 */ /* 0x0045e200081004ff */
[----:B-1----:R-:W-:-:S02]  /*2ad0*/  LOP3.LUT P3, RZ, R6, 0x1, RZ, 0xc0, !PT ;  /* 0x0000000106ff7812 */ /* 0x002fc4000786c0ff */
[----:B------:R-:W-:-:S04]  /*2ae0*/  SEL R5, RZ, 0x1, P1 ;  /* 0x00000001ff057807 */ /* 0x000fc80000800000 */
[----:B------:R-:W-:Y:S02]  /*2af0*/  LOP3.LUT R10, R10, R5, RZ, 0x3c, !PT ;  /* 0x000000050a0a7212 */ /* 0x000fe400078e3cff */
[----:B--2---:R-:W-:-:S04]  /*2b00*/  SEL R0, RZ, 0x1, P0 ;  /* 0x00000001ff007807 */ /* 0x004fc80000000000 */
[----:B------:R-:W-:Y:S01]  /*2b10*/  LOP3.LUT R9, R9, R0, RZ, 0x3c, !PT ;  /* 0x0000000009097212 */ /* 0x000fe200078e3cff */
[----:B------:R-:W-:Y:S06]  /*2b20*/  @P3 BRA `(.L_x_47) ;  /* 0xfffffffc002c3947 */ /* 0x000fec000383ffff */
[----:B------:R-:W-:Y:S01]  /*2b30*/  ULEA UR5, UR6, UR37, 0x3 ;  /* 0x0000002506057291 */ /* 0x000fe2000f8e18ff */
[----:B------:R-:W-:-:S08]  /*2b40*/  SHF.L.U32 R3, R12, 0x1f, RZ ;  /* 0x0000001f0c037819 */ /* 0x000fd000000006ff */
[----:B------:R-:W1:Y:S02]  /*2b50*/  SYNCS.PHASECHK.TRANS64 P0, [UR5+0xd0], R3 ;  /* 0x0000d003ff0075a7 */ /* 0x000e640008001005 */
[----:B-1----:R-:W-:Y:S05]  /*2b60*/  @P0 BRA `(.L_x_48) ;  /* 0x0000000000080947 */ /* 0x002fea0003800000 */
[----:B------:R-:W1:Y:S02]  /*2b70*/  SYNCS.PHASECHK.TRANS64.TRYWAIT P0, [UR5+0xd0], R3 ;  /* 0x0000d003ff0075a7 */ /* 0x000e640008001105 */
[----:B-1----:R-:W-:Y:S05]  /*2b80*/  @!P0 BRA `(.L_x_49) ;  /* 0x0000005800288947 */ /* 0x002fea0003800000 */
.L_x_48:
[----:B------:R-:W-:-:S04]  /*2b90*/  UIADD3 UR4, UPT, UPT, UR6, 0x1, URZ ;  /* 0x0000000106047890 */ /* 0x000fc8000fffe0ff */
[----:B------:R-:W-:-:S04]  /*2ba0*/  UISETP.NE.AND UP0, UPT, UR4, 0x2, UPT ;  /* 0x000000020400788c */ /* 0x000fc8000bf05270 */
[----:B------:R-:W-:Y:S02]  /*2bb0*/  USEL UR7, URZ, 0x1, UP0 ;  /* 0x00000001ff077887 */ /* 0x000fe40008000000 */
[----:B------:R-:W-:-:S04]  /*2bc0*/  USEL UR4, UR4, URZ, UP0 ;  /* 0x000000ff04047287 */ /* 0x000fc80008000000 */
[----:B------:R-:W-:Y:S01]  /*2bd0*/  ULEA UR4, UR4, UR37, 0x3 ;  /* 0x0000002504047291 */ /* 0x000fe2000f8e18ff */
[----:B-1----:R-:W-:-:S04]  /*2be0*/  LOP3.LUT R3, R12, UR7, RZ, 0x3c, !PT ;  /* 0x000000070c037c12 */ /* 0x002fc8000f8e3cff */
[----:B------:R-:W-:-:S04]  /*2bf0*/  SHF.L.U32 R0, R3, 0x1f, RZ ;  /* 0x0000001f03007819 */ /* 0x000fc800000006ff */
[----:B------:R-:W1:Y:S02]  /*2c00*/  SYNCS.PHASECHK.TRANS64 P0, [UR4+0xd0], R0 ;  /* 0x0000d000ff0075a7 */ /* 0x000e640008001004 */
[----:B-1----:R-:W-:Y:S05]  /*2c10*/  @P0 EXIT ;  /* 0x000000000000094d */ /* 0x002fea0003800000 */
[----:B------:R-:W-:Y:S02]  /*2c20*/  SHF.L.U32 R3, R3, 0x1f, RZ ;  /* 0x0000001f03037819 */ /* 0x000fe400000006ff */
[----:B------:R-:W-:-:S07]  /*2c30*/  MOV R0, UR4 ;  /* 0x0000000400007c02 */ /* 0x000fce0008000f00 */
.L_x_50:
[----:B-1----:R1:W2:Y:S02]  /*2c40*/  SYNCS.PHASECHK.TRANS64.TRYWAIT P0, [R0+URZ+0xd0], R3 ;  /* 0x0000d003000075a7 */ /* 0x0022a400080011ff */
[----:B--2---:R-:W-:Y:S05]  /*2c50*/  @!P0 NANOSLEEP.SYNCS 0x989680 ;  /* 0x009896800000895d */ /* 0x004fea0003900000 */
[----:B------:R-:W2:Y:S02]  /*2c60*/  @!P0 SYNCS.PHASECHK.TRANS64 P0, [R0+URZ+0xd0], R3 ;  /* 0x0000d003000085a7 */ /* 0x000ea400080010ff */
[----:B--2---:R-:W-:Y:S05]  /*2c70*/  @P0 EXIT ;  /* 0x000000000000094d */ /* 0x004fea0003800000 */
[----:B------:R-:W-:Y:S05]  /*2c80*/  BRA `(.L_x_50) ;  /* 0xfffffffc00ec7947 */ /* 0x000fea000383ffff */
.L_x_43:
[----:B------:R-:W-:-:S09]  /*2c90*/  UISETP.NE.AND UP1, UPT, UR8, URZ, UPT ;  /* 0x000000ff0800728c */ /* 0x000fd2000bf25270 */
[----:B------:R-:W-:Y:S05]  /*2ca0*/  BRA.U UP1, `(.L_x_51) ;  /* 0x0000000d01947547 */ /* 0x000fea000b800000 */
[----:B------:R-:W-:Y:S01]  /*2cb0*/  UMOV UR4, 0x40 ;  /* 0x0000004000047882 */ /* 0x000fe20000000000 */
[----:B------:R-:W-:Y:S01]  /*2cc0*/  NOP ;  /* 0x0000000000007918 */ /* 0x000fe20000000000 */
[----:B------:R-:W-:Y:S01]  /*2cd0*/  ULEA UR4, UR37, UR4, 0x18 ;  /* 0x0000000425047291 */ /* 0x000fe2000f8ec0ff */
[----:B------:R-:W-:Y:S02]  /*2ce0*/  UMOV UR5, 0x400 ;  /* 0x0000040000057882 */ /* 0x000fe40000000000 */
[----:B------:R-:W-:-:S06]  /*2cf0*/  ULEA UR37, UR37, UR5, 0x18 ;  /* 0x0000000525257291 */ /* 0x000fcc000f8ec0ff */
[----:B------:R-:W1:Y:S02]  /*2d00*/  LDS.U8 R0, [UR4+0x1c] ;  /* 0x00001c04ff007984 */ /* 0x000e640008000000 */
[----:B-1----:R-:W-:-:S13]  /*2d10*/  ISETP.NE.AND P0, PT, R0, RZ, PT ;  /* 0x000000ff0000720c */ /* 0x002fda0003f05270 */
[----:B------:R-:W-:Y:S05]  /*2d20*/  @P0 BRA `(.L_x_52) ;  /* 0x0000000000580947 */ /* 0x000fea0003800000 */
[----:B------:R-:W-:-:S13]  /*2d30*/  ELECT P0, URZ, PT ;  /* 0x0000000000ff782f */ /* 0x000fda0003800000 */
[----:B------:R-:W-:Y:S05]  /*2d40*/  @!P0 BRA `(.L_x_53) ;  /* 0x0000000000608947 */ /* 0x000fea0003800000 */
[----:B------:R-:W-:Y:S01]  /*2d50*/  UMOV UR5, 0x10 ;  /* 0x0000001000057882 */ /* 0x000fe20000000000 */
[----:B------:R-:W-:Y:S01]  /*2d60*/  HFMA2 R0, -RZ, RZ, 0, 5.9604644775390625e-08 ;  /* 0x00000001ff007431 */ /* 0x000fe200000001ff */
[----:B------:R-:W-:-:S03]  /*2d70*/  MOV R2, 0xffff ;  /* 0x0000ffff00027802 */ /* 0x000fc60000000f00 */
[----:B------:R-:W-:Y:S04]  /*2d80*/  DEPBAR.LE SB1, 0x36 ;  /* 0x00009d800000791a */ /* 0x000fe80000000000 */
[----:B------:R-:W1:Y:S02]  /*2d90*/  UTCATOMSWS.FIND_AND_SET.ALIGN UP0, UR5, UR5 ;  /* 0x00000005000575e3 */ /* 0x000e640008000800 */
[----:B-1----:R-:W-:Y:S01]  /*2da0*/  MOV R3, UR5 ;  /* 0x0000000500037c02 */ /* 0x002fe20008000f00 */
[----:B------:R-:W-:Y:S06]  /*2db0*/  BRA.U UP0, `(.L_x_54) ;  /* 0x0000000100187547 */ /* 0x000fec000b800000 */
.L_x_55:
[----:B------:R-:W-:Y:S05]  /*2dc0*/  NANOSLEEP 0x64 ;  /* 0x000000640000795d */ /* 0x000fea0003800000 */
[----:B------:R-:W-:-:S05]  /*2dd0*/  UMOV UR5, 0x10 ;  /* 0x0000001000057882 */ /* 0x000fca0000000000 */
[----:B------:R-:W-:Y:S04]  /*2de0*/  DEPBAR.LE SB1, 0x36 ;  /* 0x00009d800000791a */ /* 0x000fe80000000000 */
[----:B------:R-:W1:Y:S02]  /*2df0*/  UTCATOMSWS.FIND_AND_SET.ALIGN UP0, UR5, UR5 ;  /* 0x00000005000575e3 */ /* 0x000e640008000800 */
[----:B-1----:R-:W-:Y:S01]  /*2e00*/  MOV R3, UR5 ;  /* 0x0000000500037c02 */ /* 0x002fe20008000f00 */
[----:B------:R-:W-:Y:S05]  /*2e10*/  BRA.U !UP0, `(.L_x_55) ;  /* 0xfffffffd08e87547 */ /* 0x000fea000b83ffff */
.L_x_54:
[-C--:B------:R-:W-:Y:S02]  /*2e20*/  SHF.L.U32 R2, R2, R3.reuse, RZ ;  /* 0x0000000302027219 */ /* 0x080fe400000006ff */
[----:B------:R-:W-:Y:S01]  /*2e30*/  SHF.L.U32 R0, R0, R3, RZ ;  /* 0x0000000300007219 */ /* 0x000fe200000006ff */
[----:B------:R-:W-:Y:S02]  /*2e40*/  IMAD.SHL.U32 R3, R3, 0x20, RZ ;  /* 0x0000002003037824 */ /* 0x000fe400078e00ff */
[----:B------:R1:W-:Y:S04]  /*2e50*/  ATOMS.OR RZ, [UR4+0x14], R2 ;  /* 0x00001402ffff798c */ /* 0x0003e8000b000004 */
[----:B------:R1:W-:Y:S04]  /*2e60*/  ATOMS.OR RZ, [UR4+0x18], R0 ;  /* 0x00001800ffff798c */ /* 0x0003e8000b000004 */
[----:B------:R1:W-:Y:S01]  /*2e70*/  STS [UR37+0x170], R3 ;  /* 0x00017003ff007988 */ /* 0x0003e20008000825 */
[----:B------:R-:W-:Y:S05]  /*2e80*/  BRA `(.L_x_53) ;  /* 0x0000000000107947 */ /* 0x000fea0003800000 */
.L_x_52:
[----:B------:R-:W-:Y:S02]  /*2e90*/  MOV R0, 0xffffffff ;  /* 0xffffffff00007802 */ /* 0x000fe40000000f00 */
[----:B------:R-:W-:-:S03]  /*2ea0*/  MOV R2, 0x2ed0 ;  /* 0x00002ed000027802 */ /* 0x000fc60000000f00 */
[----:B------:R1:W-:Y:S04]  /*2eb0*/  STS [UR37+0x170], R0 ;  /* 0x00017000ff007988 */ /* 0x0003e80008000825 */
[----:B-1-3-5:R-:W-:Y:S05]  /*2ec0*/  CALL.REL.NOINC `($__internal_1_$__cuda_sm10x_tcgen05_guardrail_trap_phase_invalid_during_alloc) ;  /* 0x0000005c00707944 */ /* 0x02afea0003c00000 */
.L_x_53:
[----:B------:R-:W-:Y:S05]  /*2ed0*/  WARPSYNC.ALL ;  /* 0x0000000000007948 */ /* 0x000fea0003800000 */
[----:B------:R-:W2:Y:S01]  /*2ee0*/  S2UR UR6, SR_CgaCtaId ;  /* 0x00000000000679c3 */ /* 0x000ea20000008800 */
[----:B------:R-:W-:Y:S01]  /*2ef0*/  UMOV UR4, 0x400 ;  /* 0x0000040000047882 */ /* 0x000fe20000000000 */
[----:B------:R-:W-:-:S06]  /*2f00*/  NOP ;  /* 0x0000000000007918 */ /* 0x000fcc0000000000 */
[----:B------:R-:W-:Y:S06]  /*2f10*/  BAR.ARV 0x6, 0xa0 ;  /* 0x0182800000007b1d */ /* 0x000fec0000002000 */
[----:B------:R-:W4:Y:S01]  /*2f20*/  LDCU UR7, c[0x0][0x38c] ;  /* 0x00007180ff0777ac */ /* 0x000f220008000800 */
[----:B------:R-:W-:Y:S01]  /*2f30*/  IMAD.MOV.U32 R11, RZ, RZ, 0x1 ;  /* 0x00000001ff0b7424 */ /* 0x000fe200078e00ff */
[----:B------:R-:W-:Y:S01]  /*2f40*/  CS2R R8, SRZ ;  /* 0x0000000000087805 */ /* 0x000fe2000001ff00 */
[----:B------:R-:W-:Y:S01]  /*2f50*/  IMAD.MOV.U32 R10, RZ, RZ, RZ ;  /* 0x000000ffff0a7224 */ /* 0x000fe200078e00ff */
[----:B------:R-:W-:Y:S01]  /*2f60*/  UMOV UR18, URZ ;  /* 0x000000ff00127c82 */ /* 0x000fe20008000000 */
[----:B------:R-:W-:Y:S01]  /*2f70*/  UMOV UR17, URZ ;  /* 0x000000ff00117c82 */ /* 0x000fe20008000000 */
[----:B------:R-:W-:Y:S01]  /*2f80*/  UMOV UR22, 0x0 ;  /* 0x0000000000167882 */ /* 0x000fe20000000000 */
[----:B------:R-:W-:Y:S01]  /*2f90*/  UMOV UR23, 0x4200490 ;  /* 0x0420049000177882 */ /* 0x000fe20000000000 */
[----:B------:R-:W-:Y:S01]  /*2fa0*/  UMOV UR20, 0x0 ;  /* 0x0000000000147882 */ /* 0x000fe20000000000 */
[----:B------:R-:W-:Y:S01]  /*2fb0*/  UMOV UR21, 0x4200490 ;  /* 0x0420049000157882 */ /* 0x000fe20000000000 */
[----:B--2---:R-:W-:Y:S01]  /*2fc0*/  ULEA UR6, UR6, UR4, 0x18 ;  /* 0x0000000406067291 */ /* 0x004fe2000f8ec0ff */
[----:B------:R-:W2:Y:S03]  /*2fd0*/  LDCU UR4, c[0x0][0x38c] ;  /* 0x00007180ff0477ac */ /* 0x000ea60008000800 */
[----:B------:R-:W-:-:S02]  /*2fe0*/  UIADD3 UR11, UPT, UPT, UR6, 0x4400, URZ ;  /* 0x00004400060b7890 */ /* 0x000fc4000fffe0ff */
[----:B----4-:R-:W-:-:S03]  /*2ff0*/  UIADD3 UR7, UPT, UPT, UR7, 0x1f, URZ ;  /* 0x0000001f07077890 */ /* 0x010fc6000fffe0ff */
[----:B-1----:R-:W1:Y:S01]  /*3000*/  LDS R0, [UR6+0x170] ;  /* 0x00017006ff007984 */ /* 0x002e620008000800 */
[----:B------:R-:W-:Y:S02]  /*3010*/  UIADD3 UR12, UPT, UPT, UR6, 0xb400, URZ ;  /* 0x0000b400060c7890 */ /* 0x000fe4000fffe0ff */
[----:B------:R-:W-:Y:S02]  /*3020*/  USHF.R.S32.HI UR5, URZ, 0x1f, UR7 ;  /* 0x0000001fff057899 */ /* 0x000fe40008011407 */
[----:B------:R-:W-:Y:S02]  /*3030*/  USHF.R.U32.HI UR11, URZ, 0x4, UR11 ;  /* 0x00000004ff0b7899 */ /* 0x000fe4000801160b */
[----:B------:R-:W-:Y:S02]  /*3040*/  ULEA.HI UR5, UR5, UR7, URZ, 0x5 ;  /* 0x0000000705057291 */ /* 0x000fe4000f8f28ff */
[----:B------:R-:W-:Y:S02]  /*3050*/  USHF.R.U32.HI UR12, URZ, 0x4, UR12 ;  /* 0x00000004ff0c7899 */ /* 0x000fe4000801160c */
[----:B------:R-:W-:-:S02]  /*3060*/  USHF.R.S32.HI UR5, URZ, 0x5, UR5 ;  /* 0x00000005ff057899 */ /* 0x000fc40008011405 */
[----:B------:R-:W-:Y:S02]  /*3070*/  ULOP3.LUT UR11, UR11, 0x3fff, URZ, 0xc0, !UPT ;  /* 0x00003fff0b0b7892 */ /* 0x000fe4000f8ec0ff */
[----:B------:R-:W-:Y:S02]  /*3080*/  UISETP.LT.AND UP0, UPT, UR5, 0x1, UPT ;  /* 0x000000010500788c */ /* 0x000fe4000bf01270 */
[----:B------:R-:W-:Y:S02]  /*3090*/  ULOP3.LUT UR12, UR12, 0x3fff, URZ, 0xc0, !UPT ;  /* 0x00003fff0c0c7892 */ /* 0x000fe4000f8ec0ff */
[----:B------:R-:W-:Y:S02]  /*30a0*/  USEL UR10, UR5, 0x1, !UP0 ;  /* 0x00000001050a7887 */ /* 0x000fe4000c000000 */
[----:B------:R-:W-:Y:S02]  /*30b0*/  ULOP3.LUT UR11, UR11, 0x10000, URZ, 0xfc, !UPT ;  /* 0x000100000b0b7892 */ /* 0x000fe4000f8efcff */
[----:B------:R-:W-:-:S02]  /*30c0*/  ULOP3.LUT UR12, UR12, 0x10000, URZ, 0xfc, !UPT ;  /* 0x000100000c0c7892 */ /* 0x000fc4000f8efcff */
[----:B------:R-:W-:Y:S02]  /*30d0*/  UIADD3 UR10, UPT, UPT, -UR10, URZ, URZ ;  /* 0x000000ff0a0a7290 */ /* 0x000fe4000fffe1ff */
[----:B--2---:R-:W-:Y:S01]  /*30e0*/  UISETP.GE.AND UP3, UPT, UR4, 0x1, UPT ;  /* 0x000000010400788c */ /* 0x004fe2000bf66270 */
[----:B-1----:R-:W-:-:S15]  /*30f0*/  R2UR UR19, R0 ;  /* 0x00000000001372ca */ /* 0x002fde00000e0000 */
.L_x_62:
[----:B------:R-:W-:Y:S02]  /*3100*/  LEA R0, R10, UR6, 0x3 ;  /* 0x000000060a007c11 */ /* 0x000fe4000f8e18ff */
[----:B------:R-:W-:Y:S02]  /*3110*/  SHF.L.U32 R5, R9, 0x1f, RZ ;  /* 0x0000001f09057819 */ /* 0x000fe400000006ff */
[----:B------:R-:W-:Y:S01]  /*3120*/  PLOP3.LUT P0, PT, PT, PT, UP3, 0x80, 0x8 ;  /* 0x000000000008781c */ /* 0x000fe20003f0f038 */
[----:B------:R-:W-:Y:S01]  /*3130*/  VIADD R3, R0, 0xd0 ;  /* 0x000000d000037836 */ /* 0x000fe20000000000 */
[----:B-1----:R-:W1:Y:S02]  /*3140*/  SYNCS.PHASECHK.TRANS64.TRYWAIT P1, [R0+URZ+0xc0], R5 ;  /* 0x0000c005000075a7 */ /* 0x002e6400080211ff */
[----:B-1--4-:R-:W-:Y:S09]  /*3150*/  @!P1 BRA `(.L_x_56) ;  /* 0x0000005000cc9947 */ /* 0x012ff20003800000 */
.L_x_155:
[----:B------:R-:W-:Y:S01]  /*3160*/  LEA R4, R10, UR6, 0x4 ;  /* 0x000000060a047c11 */ /* 0x000fe2000f8e20ff */
[----:B------:R-:W-:Y:S01]  /*3170*/  @UP3 ULEA UR4, UR17, UR6, 0x3 ;  /* 0x0000000611043291 */ /* 0x000fe2000f8e18ff */
[----:B------:R-:W-:Y:S01]  /*3180*/  PLOP3.LUT P2, PT, PT, PT, PT, 0x80, 0x8 ;  /* 0x000000000008781c */ /* 0x000fe20003f4f070 */
[----:B------:R-:W-:Y:S01]  /*3190*/  ULEA UR8, UR18, UR6, 0x3 ;  /* 0x0000000612087291 */ /* 0x000fe2000f8e18ff */
[----:B------:R-:W-:Y:S02]  /*31a0*/  PRMT R3, RZ, 0x654, R3 ;  /* 0x00000654ff037816 */ /* 0x000fe40000000003 */
[----:B-1----:R-:W1:Y:S01]  /*31b0*/  LDS.128 R4, [R4+0x150] ;  /* 0x0001500004047984 */ /* 0x002e620000000c00 */
[----:B------:R-:W-:Y:S02]  /*31c0*/  @P0 SHF.L.U32 R2, R8, 0x1f, RZ ;  /* 0x0000001f08020819 */ /* 0x000fe400000006ff */
[----:B------:R-:W-:Y:S01]  /*31d0*/  SHF.L.U32 R0, R11, 0x1f, RZ ;  /* 0x0000001f0b007819 */ /* 0x000fe200000006ff */
[----:B------:R-:W-:Y:S01]  /*31e0*/  @!PT LDS RZ, [RZ] ;  /* 0x00000000fffff984 */ /* 0x000fe20000000800 */
[----:B------:R-:W-:Y:S01]  /*31f0*/  @!PT LDS RZ, [RZ] ;  /* 0x00000000fffff984 */ /* 0x000fe20000000800 */
[----:B------:R-:W-:Y:S01]  /*3200*/  @!PT LDS RZ, [RZ] ;  /* 0x00000000fffff984 */ /* 0x000fe20000000800 */
[----:B------:R-:W-:Y:S01]  /*3210*/  @!PT LDS RZ, [RZ] ;  /* 0x00000000fffff984 */ /* 0x000fe20000000800 */
[----:B------:R2:W-:Y:S06]  /*3220*/  MEMBAR.ALL.CTA ;  /* 0x0000000000007992 */ /* 0x0005ec0000008000 */
[----:B--2---:R-:W2:Y:S02]  /*3230*/  FENCE.VIEW.ASYNC.S ;  /* 0x00000000000073c6 */ /* 0x004ea40000000000 */
[----:B--2---:R2:W-:Y:S01]  /*3240*/  SYNCS.ARRIVE.TRANS64.RED.A1T0 RZ, [R3+URZ], RZ ;  /* 0x000000ff03ff79a7 */ /* 0x0045e200081004ff */
[----:B------:R2:W4:Y:S01]  /*3250*/  @P0 SYNCS.PHASECHK.TRANS64.TRYWAIT P2, [UR4], R2 ;  /* 0x00000002ff0005a7 */ /* 0x0005220008041104 */
[----:B------:R-:W-:Y:S01]  /*3260*/  ULEA.HI UR4, UR18, UR18, URZ, 0x1 ;  /* 0x0000001212047291 */ /* 0x000fe2000f8f08ff */
[----:B-1----:R-:W-:-:S03]  /*3270*/  LOP3.LUT P1, RZ, R6, 0x1, RZ, 0xc0, !PT ;  /* 0x0000000106ff7812 */ /* 0x002fc6000782c0ff */
[----:B------:R-:W-:Y:S02]  /*3280*/  USHF.L.U32 UR9, UR4, 0x6, URZ ;  /* 0x0000000604097899 */ /* 0x000fe400080006ff */
[----:B------:R-:W-:Y:S02]  /*3290*/  ULOP3.LUT UR4, UR4, 0xffe, URZ, 0xc0, !UPT ;  /* 0x00000ffe04047892 */ /* 0x000fe4000f8ec0ff */
[----:B------:R-:W-:Y:S02]  /*32a0*/  ULOP3.LUT UR9, UR9, 0xffffff80, URZ, 0xc0, !UPT ;  /* 0xffffff8009097892 */ /* 0x000fe4000f8ec0ff */
[----:B------:R-:W-:Y:S02]  /*32b0*/  UIADD3 UR4, UPT, UPT, -UR4, UR18, URZ ;  /* 0x0000001204047290 */ /* 0x000fe4000fffe1ff */
[----:B------:R-:W-:Y:S01]  /*32c0*/  UIADD3 UR9, UPT, UPT, UR19, UR9, URZ ;  /* 0x0000000913097290 */ /* 0x000fe2000fffe0ff */
[----:B------:R-:W1:Y:S03]  /*32d0*/  SYNCS.PHASECHK.TRANS64.TRYWAIT P0, [UR8+0x100], R0 ;  /* 0x00010000ff0075a7 */ /* 0x000e660008001108 */
[----:B------:R-:W-:Y:S01]  /*32e0*/  ULEA UR9, UR4, UR9, 0x14 ;  /* 0x0000000904097291 */ /* 0x000fe2000f8ea0ff */
[----:B-12-4-:R-:W-:Y:S11]  /*32f0*/  @!P0 BRA `(.L_x_57) ;  /* 0x0000005000788947 */ /* 0x016ff60003800000 */
.L_x_157:
[----:B------:R-:W-:Y:S01]  /*3300*/  IADD3 R10, PT, PT, R10, 0x1, RZ ;  /* 0x000000010a0a7810 */ /* 0x000fe20007ffe0ff */
[----:B------:R-:W-:Y:S06]  /*3310*/  BRA.U !UP3, `(.L_x_58) ;  /* 0x000000010b987547 */ /* 0x000fec000b800000 */
[----:B------:R-:W-:Y:S01]  /*3320*/  UPLOP3.LUT UP4, UPT, UPT, UPT, UPT, 0x40, 0x4 ;  /* 0x000000000004789c */ /* 0x000fe20003f8e870 */
[----:B------:R-:W-:Y:S01]  /*3330*/  UMOV UR16, UR10 ;  /* 0x0000000a00107c82 */ /* 0x000fe20008000000 */
[----:B------:R-:W-:Y:S01]  /*3340*/  UMOV UR15, UR5 ;  /* 0x00000005000f7c82 */ /* 0x000fe20008000000 */
[----:B------:R-:W-:-:S08]  /*3350*/  UMOV UR14, UR17 ;  /* 0x00000011000e7c82 */ /* 0x000fd00008000000 */
.L_x_61:
[----:B------:R-:W-:Y:S02]  /*3360*/  UIADD3 UR16, UPT, UPT, UR16, 0x1, URZ ;  /* 0x0000000110107890 */ /* 0x000fe4000fffe0ff */
[----:B--2---:R-:W-:Y:S02]  /*3370*/  ULEA UR7, UR14, UR6, 0x3 ;  /* 0x000000060e077291 */ /* 0x004fe4000f8e18ff */
[----:B------:R-:W-:Y:S01]  /*3380*/  UISETP.NE.AND UP0, UPT, UR16, URZ, UPT ;  /* 0x000000ff1000728c */ /* 0x000fe2000bf05270 */
[----:B----4-:R-:W-:Y:S10]  /*3390*/  @P2 BRA `(.L_x_59) ;  /* 0x00000000000c2947 */ /* 0x010ff40003800000 */
[----:B-1----:R-:W-:Y:S04]  /*33a0*/  SHF.L.U32 R3, R8, 0x1f, RZ ;  /* 0x0000001f08037819 */ /* 0x002fe800000006ff */
[----:B------:R-:W1:Y:S02]  /*33b0*/  SYNCS.PHASECHK.TRANS64.TRYWAIT P0, [UR7], R3 ;  /* 0x00000003ff0075a7 */ /* 0x000e640008001107 */
[----:B-1----:R-:W-:Y:S05]  /*33c0*/  @!P0 BRA `(.L_x_60) ;  /* 0x00000050005c8947 */ /* 0x002fea0003800000 */
.L_x_59:
[----:B------:R-:W-:Y:S01]  /*33d0*/  UISETP.NE.AND UP1, UPT, UR15, 0x1, UPT ;  /* 0x000000010f00788c */ /* 0x000fe2000bf25270 */
[----:B------:R-:W-:Y:S01]  /*33e0*/  PLOP3.LUT P2, PT, PT, PT, PT, 0x80, 0x8 ;  /* 0x000000000008781c */ /* 0x000fe20003f4f070 */
[----:B------:R-:W-:Y:S02]  /*33f0*/  UIADD3 UR17, UPT, UPT, UR14, 0x1, URZ ;  /* 0x000000010e117890 */ /* 0x000fe4000fffe0ff */
[----:B------:R-:W-:Y:S02]  /*3400*/  ULEA UR24, UR14, UR12, 0x9 ;  /* 0x0000000c0e187291 */ /* 0x000fe4000f8e48ff */
[----:B------:R-:W-:Y:S01]  /*3410*/  UISETP.NE.AND UP2, UPT, UR17, 0x7, UPT ;  /* 0x000000071100788c */ /* 0x000fe2000bf45270 */
[----:B------:R-:W-:Y:S01]  /*3420*/  PLOP3.LUT P0, PT, PT, PT, UP1, 0x80, 0x8 ;  /* 0x000000000008781c */ /* 0x000fe20003f0f018 */
[----:B------:R-:W-:Y:S02]  /*3430*/  ULEA UR26, UR14, UR11, 0x8 ;  /* 0x0000000b0e1a7291 */ /* 0x000fe4000f8e40ff */
[----:B------:R-:W-:Y:S02]  /*3440*/  USEL UR13, URZ, 0x1, UP2 ;  /* 0x00000001ff0d7887 */ /* 0x000fe40009000000 */
[----:B------:R-:W-:Y:S02]  /*3450*/  USEL UR17, UR17, URZ, UP2 ;  /* 0x000000ff11117287 */ /* 0x000fe40009000000 */
[----:B------:R-:W-:Y:S02]  /*3460*/  UIADD3 UR30, UPT, UPT, UR24, 0x2, URZ ;  /* 0x00000002181e7890 */ /* 0x000fe4000fffe0ff */
[----:B------:R-:W-:Y:S01]  /*3470*/  @UP1 ULEA UR4, UR17, UR6, 0x3 ;  /* 0x0000000611041291 */ /* 0x000fe2000f8e18ff */
[----:B------:R-:W-:Y:S01]  /*3480*/  LOP3.LUT R8, R8, UR13, RZ, 0x3c, !PT ;  /* 0x0000000d08087c12 */ /* 0x000fe2000f8e3cff */
[----:B------:R-:W-:Y:S02]  /*3490*/  UIADD3 UR28, UPT, UPT, UR26, 0x2, URZ ;  /* 0x000000021a1c7890 */ /* 0x000fe4000fffe0ff */
[----:B------:R-:W-:Y:S01]  /*34a0*/  UIADD3 UR7, UPT, UPT, UR7, 0x38, URZ ;  /* 0x0000003807077890 */ /* 0x000fe2000fffe0ff */
[----:B-1----:R-:W-:Y:S01]  /*34b0*/  @P0 SHF.L.U32 R0, R8, 0x1f, RZ ;  /* 0x0000001f08000819 */ /* 0x002fe200000006ff */
[----:B------:R-:W-:Y:S01]  /*34c0*/  UMOV UR25, 0x80004020 ;  /* 0x8000402000197882 */ /* 0x000fe20000000000 */
[----:B------:R-:W-:Y:S01]  /*34d0*/  UMOV UR27, 0x80004020 ;  /* 0x80004020001b7882 */ /* 0x000fe20000000000 */
[----:B------:R-:W-:Y:S01]  /*34e0*/  UMOV UR31, 0x80004020 ;  /* 0x80004020001f7882 */ /* 0x000fe20000000000 */
[----:B------:R2:W4:Y:S01]  /*34f0*/  @P0 SYNCS.PHASECHK.TRANS64.TRYWAIT P2, [UR4], R0 ;  /* 0x00000000ff0005a7 */ /* 0x0005220008041104 */
[----:B------:R-:W-:Y:S01]  /*3500*/  UIADD3 UR15, UPT, UPT, UR15, -0x1, URZ ;  /* 0xffffffff0f0f7890 */ /* 0x000fe2000fffe0ff */
[----:B------:R2:W-:Y:S01]  /*3510*/  UTCHMMA gdesc[UR26], gdesc[UR24], tmem[UR9], tmem[UR22], idesc[UR23], UP4 ;  /* 0x00ff16181a0075ea */ /* 0x0005e2000a000009 */
[----:B------:R-:W-:Y:S01]  /*3520*/  UPLOP3.LUT UP4, UPT, UPT, UPT, UPT, 0x80, 0x8 ;  /* 0x000000000008789c */ /* 0x000fe20003f8f070 */
[----:B------:R-:W-:Y:S01]  /*3530*/  UMOV UR29, 0x80004020 ;  /* 0x80004020001d7882 */ /* 0x000fe20000000000 */
[----:B------:R-:W-:Y:S01]  /*3540*/  UMOV UR14, UR17 ;  /* 0x00000011000e7c82 */ /* 0x000fe20008000000 */
[----:B------:R2:W-:Y:S01]  /*3550*/  UTCHMMA gdesc[UR28], gdesc[UR30], tmem[UR9], tmem[UR20], idesc[UR21], UPT ;  /* 0x00ff141e1c0075ea */ /* 0x0005e2000b800009 */
[----:B------:R2:W-:Y:S01]  /*3560*/  UTCBAR [UR7], URZ ;  /* 0x000000ff070073e9 */ /* 0x0005e200080000ff */
[----:B------:R-:W-:Y:S06]  /*3570*/  BRA.U UP0, `(.L_x_61) ;  /* 0xfffffffd00787547 */ /* 0x000fec000b83ffff */
.L_x_58:
[----:B------:R-:W-:Y:S01]  /*3580*/  UIADD3 UR18, UPT, UPT, UR18, 0x1, URZ ;  /* 0x0000000112127890 */ /* 0x000fe2000fffe0ff */
[C---:B------:R-:W-:Y:S01]  /*3590*/  ISETP.NE.AND P0, PT, R10.reuse, 0x2, PT ;  /* 0x000000020a00780c */ /* 0x040fe20003f05270 */
[----:B------:R-:W-:Y:S02]  /*35a0*/  UIADD3 UR8, UPT, UPT, UR8, 0xe0, URZ ;  /* 0x000000e008087890 */ /* 0x000fe4000fffe0ff */
[----:B------:R-:W-:Y:S01]  /*35b0*/  UISETP.NE.AND UP0, UPT, UR18, 0x4, UPT ;  /* 0x000000041200788c */ /* 0x000fe2000bf05270 */
[----:B-12---:R-:W-:Y:S02]  /*35c0*/  SEL R0, RZ, 0x1, P0 ;  /* 0x00000001ff007807 */ /* 0x006fe40000000000 */
[----:B------:R-:W-:Y:S01]  /*35d0*/  SEL R10, R10, RZ, P0 ;  /* 0x000000ff0a0a7207 */ /* 0x000fe20000000000 */
[----:B------:R-:W-:Y:S01]  /*35e0*/  USEL UR4, URZ, 0x1, UP0 ;  /* 0x00000001ff047887 */ /* 0x000fe20008000000 */
[----:B------:R-:W-:Y:S01]  /*35f0*/  LOP3.LUT R9, R9, R0, RZ, 0x3c, !PT ;  /* 0x0000000009097212 */ /* 0x000fe200078e3cff */
[----:B------:R-:W-:Y:S01]  /*3600*/  USEL UR18, UR18, URZ, UP0 ;  /* 0x000000ff12127287 */ /* 0x000fe20008000000 */
[----:B------:R1:W-:Y:S03]  /*3610*/  UTCBAR [UR8], URZ ;  /* 0x000000ff080073e9 */ /* 0x0003e600080000ff */
[----:B------:R-:W-:Y:S01]  /*3620*/  LOP3.LUT R11, R11, UR4, RZ, 0x3c, !PT ;  /* 0x000000040b0b7c12 */ /* 0x000fe2000f8e3cff */
[----:B------:R-:W-:Y:S07]  /*3630*/  @P1 BRA `(.L_x_62) ;  /* 0xfffffff800b01947 */ /* 0x000fee000383ffff */
[----:B------:R-:W2:Y:S01]  /*3640*/  S2UR UR4, SR_CgaCtaId ;  /* 0x00000000000479c3 */ /* 0x000ea20000008800 */
[----:B------:R-:W-:Y:S01]  /*3650*/  ELECT P0, URZ, PT ;  /* 0x0000000000ff782f */ /* 0x000fe20003800000 */
[----:B------:R-:W-:Y:S01]  /*3660*/  IMAD.MOV.U32 R0, RZ, RZ, 0x1 ;  /* 0x00000001ff007424 */ /* 0x000fe200078e00ff */
[----:B------:R-:W-:Y:S01]  /*3670*/  UIADD3 UR6, UPT, UPT, UR6, 0x100, URZ ;  /* 0x0000010006067890 */ /* 0x000fe2000fffe0ff */
[----:B------:R-:W-:Y:S01]  /*3680*/  SHF.L.U32 R3, R11, 0x1f, RZ ;  /* 0x0000001f0b037819 */ /* 0x000fe200000006ff */
[----:B------:R-:W-:-:S03]  /*3690*/  UMOV UR5, 0x40 ;  /* 0x0000004000057882 */ /* 0x000fc60000000000 */
[----:B------:R-:W-:Y:S01]  /*36a0*/  UVIRTCOUNT.DEALLOC.SMPOOL 0x80 ;  /* 0x000000800000784c */ /* 0x000fe20000000000 */
[----:B--2---:R-:W-:Y:S02]  /*36b0*/  ULEA UR4, UR4, UR5, 0x18 ;  /* 0x0000000504047291 */ /* 0x004fe4000f8ec0ff */
[----:B------:R-:W-:-:S07]  /*36c0*/  ULEA UR5, UR18, UR6, 0x3 ;  /* 0x0000000612057291 */ /* 0x000fce000f8e18ff */
[----:B------:R2:W-:Y:S02]  /*36d0*/  @P0 STS.U8 [UR4+0x1c], R0 ;  /* 0x00001c00ff000988 */ /* 0x0005e40008000004 */
[----:B------:R-:W3:Y:S02]  /*36e0*/  SYNCS.PHASECHK.TRANS64.TRYWAIT P0, [UR5], R3 ;  /* 0x00000003ff0075a7 */ /* 0x000ee40008001105 */
[----:B--23--:R-:W-:Y:S05]  /*36f0*/  @!P0 BRA `(.L_x_63) ;  /* 0x0000004c00a88947 */ /* 0x00cfea0003800000 */
.L_x_160:
[----:B------:R-:W-:-:S04]  /*3700*/  UIADD3 UR7, UPT, UPT, UR18, 0x1, URZ ;  /* 0x0000000112077890 */ /* 0x000fc8000fffe0ff */
[----:B------:R-:W-:-:S04]  /*3710*/  UISETP.NE.AND UP0, UPT, UR7, 0x4, UPT ;  /* 0x000000040700788c */ /* 0x000fc8000bf05270 */
[----:B-1----:R-:W-:Y:S02]  /*3720*/  USEL UR8, URZ, 0x1, UP0 ;  /* 0x00000001ff087887 */ /* 0x002fe40008000000 */
[----:B------:R-:W-:-:S04]  /*3730*/  USEL UR7, UR7, URZ, UP0 ;  /* 0x000000ff07077287 */ /* 0x000fc80008000000 */
[----:B------:R-:W-:Y:S01]  /*3740*/  ULEA UR5, UR7, UR6, 0x3 ;  /* 0x0000000607057291 */ /* 0x000fe2000f8e18ff */
[----:B------:R-:W-:-:S04]  /*3750*/  LOP3.LUT R2, R11, UR8, RZ, 0x3c, !PT ;  /* 0x000000080b027c12 */ /* 0x000fc8000f8e3cff */
[----:B--2---:R-:W-:-:S04]  /*3760*/  SHF.L.U32 R3, R2, 0x1f, RZ ;  /* 0x0000001f02037819 */ /* 0x004fc800000006ff */
[----:B------:R-:W1:Y:S02]  /*3770*/  SYNCS.PHASECHK.TRANS64.TRYWAIT P0, [UR5], R3 ;  /* 0x00000003ff0075a7 */ /* 0x000e640008001105 */
[----:B-1----:R-:W-:Y:S05]  /*3780*/  @!P0 BRA `(.L_x_64) ;  /* 0x0000004c009c8947 */ /* 0x002fea0003800000 */
.L_x_162:
        /* <DEDUP_REMOVED lines=9> */
.L_x_164:
[----:B------:R-:W-:-:S04]  /*3820*/  UIADD3 UR7, UPT, UPT, UR7, 0x1, URZ ;  /* 0x0000000107077890 */ /* 0x000fc8000fffe0ff */
[----:B------:R-:W-:-:S04]  /*3830*/  UISETP.NE.AND UP0, UPT, UR7, 0x4, UPT ;  /* 0x000000040700788c */ /* 0x000fc8000bf05270 */
[----:B------:R-:W-:Y:S02]  /*3840*/  USEL UR5, URZ, 0x1, UP0 ;  /* 0x00000001ff057887 */ /* 0x000fe40008000000 */
[----:B------:R-:W-:-:S04]  /*3850*/  USEL UR7, UR7, URZ, UP0 ;  /* 0x000000ff07077287 */ /* 0x000fc80008000000 */
[----:B------:R-:W-:Y:S01]  /*3860*/  ULEA UR7, UR7, UR6, 0x3 ;  /* 0x0000000607077291 */ /* 0x000fe2000f8e18ff */
[----:B-1----:R-:W-:-:S04]  /*3870*/  LOP3.LUT R3, R2, UR5, RZ, 0x3c, !PT ;  /* 0x0000000502037c12 */ /* 0x002fc8000f8e3cff */
[----:B------:R-:W-:-:S04]  /*3880*/  SHF.L.U32 R3, R3, 0x1f, RZ ;  /* 0x0000001f03037819 */ /* 0x000fc800000006ff */
[----:B------:R-:W1:Y:S02]  /*3890*/  SYNCS.PHASECHK.TRANS64.TRYWAIT P0, [UR7], R3 ;  /* 0x00000003ff0075a7 */ /* 0x000e640008001107 */
[----:B-1----:R-:W-:Y:S05]  /*38a0*/  @!P0 BRA `(.L_x_66) ;  /* 0x0000004c00848947 */ /* 0x002fea0003800000 */
.L_x_166:
[----:B------:R-:W-:Y:S01]  /*38b0*/  NOP ;  /* 0x0000000000007918 */ /* 0x000fe20000000000 */
[----:B-1----:R-:W1:Y:S01]  /*38c0*/  LDS R0, [UR4+0x14] ;  /* 0x00001404ff007984 */ /* 0x002e620008000800 */
[----:B------:R-:W-:Y:S01]  /*38d0*/  ULOP3.LUT UR6, UR19, 0xffff, URZ, 0xc0, !UPT ;  /* 0x0000ffff13067892 */ /* 0x000fe2000f8ec0ff */
[----:B------:R-:W-:Y:S01]  /*38e0*/  UMOV UR8, 0xffff ;  /* 0x0000ffff00087882 */ /* 0x000fe20000000000 */
[----:B------:R-:W-:Y:S02]  /*38f0*/  UMOV UR5, 0x1 ;  /* 0x0000000100057882 */ /* 0x000fe40000000000 */
[----:B------:R-:W-:-:S04]  /*3900*/  USHF.R.U32.HI UR6, URZ, 0x5, UR6 ;  /* 0x00000005ff067899 */ /* 0x000fc80008011606 */
[----:B------:R-:W-:Y:S02]  /*3910*/  USHF.L.U32 UR8, UR8, UR6, URZ ;  /* 0x0000000608087299 */ /* 0x000fe400080006ff */
[----:B------:R-:W-:-:S04]  /*3920*/  USHF.L.U32 UR5, UR5, UR6, URZ ;  /* 0x0000000605057299 */ /* 0x000fc800080006ff */
[----:B-1----:R-:W-:-:S04]  /*3930*/  LOP3.LUT R0, R0, UR8, RZ, 0xc0, !PT ;  /* 0x0000000800007c12 */ /* 0x002fc8000f8ec0ff */
[----:B------:R-:W-:-:S13]  /*3940*/  ISETP.NE.AND P0, PT, R0, UR8, PT ;  /* 0x0000000800007c0c */ /* 0x000fda000bf05270 */
[----:B------:R-:W-:Y:S05]  /*3950*/  @P0 BRA `(.L_x_67) ;  /* 0x0000000000580947 */ /* 0x000fea0003800000 */
[----:B------:R-:W1:Y:S02]  /*3960*/  LDS R0, [UR4+0x18] ;  /* 0x00001804ff007984 */ /* 0x000e640008000800 */
[----:B-1----:R-:W-:-:S04]  /*3970*/  LOP3.LUT R0, R0, UR5, RZ, 0xc0, !PT ;  /* 0x0000000500007c12 */ /* 0x002fc8000f8ec0ff */
[----:B------:R-:W-:-:S13]  /*3980*/  ISETP.NE.AND P0, PT, R0, UR5, PT ;  /* 0x0000000500007c0c */ /* 0x000fda000bf05270 */
[----:B------:R-:W-:Y:S05]  /*3990*/  @P0 BRA `(.L_x_68) ;  /* 0x00000000003c0947 */ /* 0x000fea0003800000 */
[----:B------:R-:W1:Y:S01]  /*39a0*/  S2R R2, SR_LANEID ;  /* 0x0000000000027919 */ /* 0x000e620000000000 */
[----:B------:R-:W-:Y:S01]  /*39b0*/  ULOP3.LUT UR8, URZ, UR8, URZ, 0x33, !UPT ;  /* 0x00000008ff087292 */ /* 0x000fe2000f8e33ff */
[----:B------:R-:W-:Y:S01]  /*39c0*/  LOP3.LUT R4, RZ, UR5, RZ, 0x33, !PT ;  /* 0x00000005ff047c12 */ /* 0x000fe2000f8e33ff */
[----:B------:R-:W-:Y:S02]  /*39d0*/  VOTEU.ANY UR7, UPT, PT ;  /* 0x0000000000077886 */ /* 0x000fe400038e0100 */
[----:B------:R-:W-:Y:S01]  /*39e0*/  UFLO.U32 UR7, UR7 ;  /* 0x00000007000772bd */ /* 0x000fe200080e0000 */
[----:B------:R-:W2:Y:S01]  /*39f0*/  REDUX UR5, R4 ;  /* 0x00000000040573c4 */ /* 0x000ea20000000000 */
[----:B------:R-:W-:-:S06]  /*3a00*/  IMAD.U32 R0, RZ, RZ, UR8 ;  /* 0x00000008ff007e24 */ /* 0x000fcc000f8e00ff */
[----:B------:R3:W-:Y:S01]  /*3a10*/  UTCATOMSWS.AND URZ, UR8 ;  /* 0x0000000800ff79e3 */ /* 0x0007e20008000000 */
[----:B------:R-:W4:Y:S01]  /*3a20*/  REDUX UR6, R0 ;  /* 0x00000000000673c4 */ /* 0x000f220000000000 */
[----:B-1----:R-:W-:Y:S01]  /*3a30*/  ISETP.EQ.U32.AND P0, PT, R2, UR7, PT ;  /* 0x0000000702007c0c */ /* 0x002fe2000bf02070 */
[----:B--2---:R-:W-:Y:S01]  /*3a40*/  IMAD.U32 R2, RZ, RZ, UR5 ;  /* 0x00000005ff027e24 */ /* 0x004fe2000f8e00ff */
[----:B----4-:R-:W-:-:S11]  /*3a50*/  MOV R3, UR6 ;  /* 0x0000000600037c02 */ /* 0x010fd60008000f00 */
[----:B------:R3:W-:Y:S04]  /*3a60*/  @P0 ATOMS.AND RZ, [UR4+0x14], R3 ;  /* 0x00001403ffff098c */ /* 0x0007e8000a800004 */
[----:B------:R3:W-:Y:S01]  /*3a70*/  @P0 ATOMS.AND RZ, [UR4+0x18], R2 ;  /* 0x00001802ffff098c */ /* 0x0007e2000a800004 */
[----:B------:R-:W-:Y:S05]  /*3a80*/  BRA `(.L_x_69) ;  /* 0x0000000000147947 */ /* 0x000fea0003800000 */
.L_x_68:
[----:B------:R-:W-:Y:S02]  /*3a90*/  MOV R2, 0x3ab0 ;  /* 0x00003ab000027802 */ /* 0x000fe40000000f00 */
[----:B----45:R-:W-:Y:S05]  /*3aa0*/  CALL.REL.NOINC `($__internal_0_$__cuda_sm10x_tcgen05_guardrail_trap_col_being_dealloced_not_returned_by_alloc) ;  /* 0x00000050006c7944 */ /* 0x030fea0003c00000 */
[----:B------:R-:W-:Y:S05]  /*3ab0*/  BRA `(.L_x_69) ;  /* 0x0000000000087947 */ /* 0x000fea0003800000 */
.L_x_67:
[----:B------:R-:W-:Y:S02]  /*3ac0*/  MOV R2, 0x3ae0 ;  /* 0x00003ae000027802 */ /* 0x000fe40000000f00 */
[----:B----45:R-:W-:Y:S05]  /*3ad0*/  CALL.REL.NOINC `($__internal_2_$__cuda_sm10x_tcgen05_guardrail_trap_unallocated_columns_being_dealloced) ;  /* 0x0000005000787944 */ /* 0x030fea0003c00000 */
.L_x_69:
[----:B------:R-:W-:Y:S01]  /*3ae0*/  NOP ;  /* 0x0000000000007918 */ /* 0x000fe20000000000 */
[----:B---3--:R-:W-:Y:S05]  /*3af0*/  EXIT ;  /* 0x000000000000794d */ /* 0x008fea0003800000 */
.L_x_51:
[----:B------:R-:W-:-:S09]  /*3b00*/  UISETP.NE.OR UP2, UPT, UR8, 0x3, !UP2 ;  /* 0x000000030800788c */ /* 0x000fd2000d745670 */
[----:B------:R-:W-:Y:S05]  /*3b10*/  BRA.U UP2, `(.L_x_70) ;  /* 0x0000001102147547 */ /* 0x000fea000b800000 */
[----:B------:R-:W1:Y:S01]  /*3b20*/  LDC R0, c[0x0][0xb30] ;  /* 0x0002cc00ff007b82 */ /* 0x000e620000000800 */
[----:B------:R-:W2:Y:S01]  /*3b30*/  LDCU.64 UR8, c[0x0][0x888] ;  /* 0x00011100ff0877ac */ /* 0x000ea20008000a00 */
[----:B------:R-:W-:Y:S02]  /*3b40*/  HFMA2 R25, -RZ, RZ, 0, 0 ;  /* 0x00000000ff197431 */ /* 0x000fe400000001ff */
[----:B------:R-:W-:Y:S01]  /*3b50*/  IMAD.MOV.U32 R32, RZ, RZ, 0x1 ;  /* 0x00000001ff207424 */ /* 0x000fe200078e00ff */
[----:B------:R-:W-:Y:S01]  /*3b60*/  MOV R23, 0x1000 ;  /* 0x0000100000177802 */ /* 0x000fe20000000f00 */
[----:B------:R-:W4:Y:S01]  /*3b70*/  LDCU.64 UR4, c[0x0][0x890] ;  /* 0x00011200ff0477ac */ /* 0x000f220008000a00 */
[----:B------:R-:W-:Y:S01]  /*3b80*/  IMAD.MOV.U32 R27, RZ, RZ, RZ ;  /* 0x000000ffff1b7224 */ /* 0x000fe200078e00ff */
[----:B------:R-:W3:Y:S01]  /*3b90*/  LDC R19, c[0x0][0x370] ;  /* 0x0000dc00ff137b82 */ /* 0x000ee20000000800 */
[----:B------:R-:W-:Y:S01]  /*3ba0*/  UMOV UR7, 0x400 ;  /* 0x0000040000077882 */ /* 0x000fe20000000000 */
[----:B------:R-:W-:-:S02]  /*3bb0*/  UPLOP3.LUT UP1, UPT, UPT, UPT, UPT, 0x40, 0x4 ;  /* 0x000000000004789c */ /* 0x000fc40003f2e870 */
[----:B------:R-:W-:-:S04]  /*3bc0*/  ULEA UR7, UR37, UR7, 0x18 ;  /* 0x0000000725077291 */ /* 0x000fc8000f8ec0ff */
[----:B------:R-:W3:Y:S01]  /*3bd0*/  LDC R2, c[0x0][0xb0c] ;  /* 0x0002c300ff027b82 */ /* 0x000ee20000000800 */
[----:B------:R-:W-:Y:S02]  /*3be0*/  UIADD3 UR13, UPT, UPT, UR7, 0x88, URZ ;  /* 0x00000088070d7890 */ /* 0x000fe4000fffe0ff */
[----:B--2---:R-:W-:Y:S02]  /*3bf0*/  UISETP.NE.U32.AND UP2, UPT, UR8, URZ, UPT ;  /* 0x000000ff0800728c */ /* 0x004fe4000bf45070 */
[----:B------:R-:W-:Y:S02]  /*3c00*/  UIADD3 UR33, UPT, UPT, UR7, 0x70, URZ ;  /* 0x0000007007217890 */ /* 0x000fe4000fffe0ff */
[----:B----4-:R-:W-:Y:S01]  /*3c10*/  UISETP.NE.U32.AND UP3, UPT, UR4, URZ, UPT ;  /* 0x000000ff0400728c */ /* 0x010fe2000bf65070 */
[----:B------:R-:W2:Y:S01]  /*3c20*/  LDC R18, c[0x0][0xb20] ;  /* 0x0002c800ff127b82 */ /* 0x000ea20000000800 */
[----:B-1----:R-:W-:Y:S01]  /*3c30*/  ISETP.NE.AND P1, PT, R0, 0x1, PT ;  /* 0x000000010000780c */ /* 0x002fe20003f25270 */
[----:B------:R-:W-:-:S02]  /*3c40*/  UISETP.NE.AND.EX UP2, UPT, UR9, URZ, UPT, UP2 ;  /* 0x000000ff0900728c */ /* 0x000fc4000bf45320 */
[----:B------:R-:W-:Y:S02]  /*3c50*/  UIADD3 UR25, UPT, UPT, UR7, 0x78, URZ ;  /* 0x0000007807197890 */ /* 0x000fe4000fffe0ff */
[----:B------:R-:W-:Y:S02]  /*3c60*/  UIADD3 UR17, UPT, UPT, UR7, 0x80, URZ ;  /* 0x0000008007117890 */ /* 0x000fe4000fffe0ff */
[----:B------:R-:W1:Y:S01]  /*3c70*/  LDC.64 R36, c[0x0][0x348] ;  /* 0x0000d200ff247b82 */ /* 0x000e620000000a00 */
[----:B------:R-:W-:Y:S02]  /*3c80*/  UPRMT UR13, UR37, 0x654, UR13 ;  /* 0x00000654250d7896 */ /* 0x000fe4000800000d */
[----:B------:R-:W-:-:S05]  /*3c90*/  UISETP.NE.AND.EX UP3, UPT, UR5, URZ, UPT, UP3 ;  /* 0x000000ff0500728c */ /* 0x000fca000bf65330 */
[----:B------:R-:W4:Y:S08]  /*3ca0*/  LDC.64 R16, c[0x0][0xb10] ;  /* 0x0002c400ff107b82 */ /* 0x000f300000000a00 */
[----:B------:R-:W1:Y:S08]  /*3cb0*/  LDC.64 R6, c[0x0][0xb18] ;  /* 0x0002c600ff067b82 */ /* 0x000e700000000a00 */
[----:B------:R-:W1:Y:S08]  /*3cc0*/  LDC.64 R4, c[0x0][0xb28] ;  /* 0x0002ca00ff047b82 */ /* 0x000e700000000a00 */
[----:B--23--:R-:W1:Y:S02]  /*3cd0*/  LDC R22, c[0x0][0x374] ;  /* 0x0000dd00ff167b82 */ /* 0x00ce640000000800 */
.L_x_81:
[----:B------:R-:W-:Y:S02]  /*3ce0*/  LEA R0, R27, UR7, 0x3 ;  /* 0x000000071b007c11 */ /* 0x000fe4000f8e18ff */
[----:B------:R-:W-:Y:S02]  /*3cf0*/  SHF.L.U32 R3, R25, 0x1f, RZ ;  /* 0x0000001f19037819 */ /* 0x000fe400000006ff */
[----:B------:R-:W-:Y:S02]  /*3d00*/  LEA R28, R27, UR7, 0x4 ;  /* 0x000000071b1c7c11 */ /* 0x000fe4000f8e20ff */
[----:B--2---:R-:W2:Y:S02]  /*3d10*/  SYNCS.PHASECHK.TRANS64.TRYWAIT P0, [R0+URZ+0xc0], R3 ;  /* 0x0000c003000075a7 */ /* 0x004ea400080011ff */
[----:B--2---:R-:W-:Y:S05]  /*3d20*/  @!P0 BRA `(.L_x_71) ;  /* 0x00000048007c8947 */ /* 0x004fea0003800000 */
.L_x_167:
[----:B------:R-:W-:Y:S01]  /*3d30*/  ISETP.GE.AND P0, PT, R26, 0x1, PT ;  /* 0x000000011a00780c */ /* 0x000fe20003f06270 */
[----:B------:R-:W3:Y:S01]  /*3d40*/  LDS.128 R28, [R28+0x150] ;  /* 0x000150001c1c7984 */ /* 0x000ee20000000c00 */
[----:B--2---:R-:W-:Y:S01]  /*3d50*/  VIADD R0, R0, 0xd0 ;  /* 0x000000d000007836 */ /* 0x004fe20000000000 */
[----:B------:R-:W-:Y:S01]  /*3d60*/  @!PT LDS RZ, [RZ] ;  /* 0x00000000fffff984 */ /* 0x000fe20000000800 */
[----:B------:R-:W-:Y:S01]  /*3d70*/  @!PT LDS RZ, [RZ] ;  /* 0x00000000fffff984 */ /* 0x000fe20000000800 */
[----:B------:R-:W-:Y:S01]  /*3d80*/  @!PT LDS RZ, [RZ] ;  /* 0x00000000fffff984 */ /* 0x000fe20000000800 */
[----:B------:R-:W-:Y:S01]  /*3d90*/  @!PT LDS RZ, [RZ] ;  /* 0x00000000fffff984 */ /* 0x000fe20000000800 */
[----:B------:R2:W-:Y:S06]  /*3da0*/  MEMBAR.ALL.CTA ;  /* 0x0000000000007992 */ /* 0x0005ec0000008000 */
[----:B--2---:R-:W2:Y:S01]  /*3db0*/  FENCE.VIEW.ASYNC.S ;  /* 0x00000000000073c6 */ /* 0x004ea20000000000 */
[----:B------:R-:W-:Y:S04]  /*3dc0*/  PRMT R0, RZ, 0x654, R0 ;  /* 0x00000654ff007816 */ /* 0x000fe80000000000 */
[----:B--2---:R2:W-:Y:S01]  /*3dd0*/  SYNCS.ARRIVE.TRANS64.RED.A1T0 RZ, [R0+URZ], RZ ;  /* 0x000000ff00ff79a7 */ /* 0x0045e200081004ff */
[----:B---3--:R-:W-:Y:S11]  /*3de0*/  LOP3.LUT P3, RZ, R30, 0x1, RZ, 0xc0, !PT ;  /* 0x000000011eff7812 */ /* 0x008ff6000786c0ff */
[----:B------:R-:W-:Y:S02]  /*3df0*/  @!UPT UIADD3 URZ, UPT, UPT, URZ, URZ, URZ ;  /* 0x000000fffffff290 */ /* 0x000fe4000fffe0ff */
[----:B------:R-:W-:Y:S02]  /*3e00*/  @P3 MOV R13, R28 ;  /* 0x0000001c000d3202 */ /* 0x000fe40000000f00 */
[----:B------:R-:W-:Y:S01]  /*3e10*/  @P3 LOP3.LUT R8, R29, 0xffff, RZ, 0xc0, !PT ;  /* 0x0000ffff1d083812 */ /* 0x000fe200078ec0ff */
[----:B--2---:R-:W-:Y:S06]  /*3e20*/  @!P0 BRA `(.L_x_72) ;  /* 0x0000000000a48947 */ /* 0x004fec0003800000 */
[----:B-1---5:R-:W-:Y:S01]  /*3e30*/  IMAD.HI.U32 R33, R22, R7, RZ ;  /* 0x0000000716217227 */ /* 0x022fe200078e00ff */
[----:B------:R-:W-:Y:S02]  /*3e40*/  ISETP.NE.AND P0, PT, R6, 0x1, PT ;  /* 0x000000010600780c */ /* 0x000fe40003f05270 */
[----:B------:R-:W-:Y:S01]  /*3e50*/  ISETP.NE.AND P2, PT, R26, 0x1, PT ;  /* 0x000000011a00780c */ /* 0x000fe20003f45270 */
[----:B----4-:R-:W-:Y:S01]  /*3e60*/  IMAD.HI.U32 R34, R19, R16, RZ ;  /* 0x0000001013227227 */ /* 0x010fe200078e00ff */
[----:B------:R-:W-:Y:S02]  /*3e70*/  SHF.R.U32.HI R33, RZ, R18, R33 ;  /* 0x00000012ff217219 */ /* 0x000fe40000011621 */
[----:B------:R-:W-:Y:S01]  /*3e80*/  ISETP.NE.AND P4, PT, R2, 0x1, PT ;  /* 0x000000010200780c */ /* 0x000fe20003f85270 */
[----:B------:R-:W-:Y:S01]  /*3e90*/  IMAD.HI.U32 R38, R13, R16, RZ ;  /* 0x000000100d267227 */ /* 0x000fe200078e00ff */
[----:B------:R-:W-:Y:S02]  /*3ea0*/  SHF.R.U32.HI R34, RZ, R17, R34 ;  /* 0x00000011ff227219 */ /* 0x000fe40000011622 */
[----:B------:R-:W-:Y:S01]  /*3eb0*/  SEL R3, R22, R33, !P0 ;  /* 0x0000002116037207 */ /* 0x000fe20004000000 */
[C---:B------:R-:W-:Y:S01]  /*3ec0*/  IMAD.HI.U32 R33, R8.reuse, R7, RZ ;  /* 0x0000000708217227 */ /* 0x040fe200078e00ff */
[----:B------:R-:W-:Y:S02]  /*3ed0*/  SEL R11, R19, R34, !P4 ;  /* 0x00000022130b7207 */ /* 0x000fe40006000000 */
[----:B------:R-:W-:Y:S01]  /*3ee0*/  SHF.R.U32.HI R38, RZ, R17, R38 ;  /* 0x00000011ff267219 */ /* 0x000fe20000011626 */
[----:B------:R-:W-:Y:S01]  /*3ef0*/  IMAD.HI.U32 R40, R3, R4, RZ ;  /* 0x0000000403287227 */ /* 0x000fe200078e00ff */
[----:B------:R-:W-:Y:S03]  /*3f00*/  SHF.R.U32.HI R33, RZ, R18, R33 ;  /* 0x00000012ff217219 */ /* 0x000fe60000011621 */
[----:B------:R-:W-:Y:S01]  /*3f10*/  IMAD.HI.U32 R34, R11, R4, RZ ;  /* 0x000000040b227227 */ /* 0x000fe200078e00ff */
[----:B------:R-:W-:Y:S02]  /*3f20*/  @P2 SHF.R.U32.HI R3, RZ, R5, R40 ;  /* 0x00000005ff032219 */ /* 0x000fe40000011628 */
[----:B------:R-:W-:Y:S02]  /*3f30*/  SEL R9, R8, R33, !P0 ;  /* 0x0000002108097207 */ /* 0x000fe40004000000 */
[----:B------:R-:W-:Y:S01]  /*3f40*/  @P2 SHF.R.U32.HI R11, RZ, R5, R34 ;  /* 0x00000005ff0b2219 */ /* 0x000fe20000011622 */
[C---:B------:R-:W-:Y:S01]  /*3f50*/  IMAD R10, R26.reuse, R3, RZ ;  /* 0x000000031a0a7224 */ /* 0x040fe200078e02ff */
[----:B------:R-:W-:Y:S01]  /*3f60*/  SEL R3, R13, R38, !P4 ;  /* 0x000000260d037207 */ /* 0x000fe20006000000 */
[C---:B------:R-:W-:Y:S03]  /*3f70*/  IMAD.HI.U32 R14, R9.reuse, R4, RZ ;  /* 0x00000004090e7227 */ /* 0x040fe600078e00ff */
[----:B------:R-:W-:Y:S01]  /*3f80*/  ISETP.GE.AND P0, PT, R9, R10, PT ;  /* 0x0000000a0900720c */ /* 0x000fe20003f06270 */
[C---:B------:R-:W-:Y:S01]  /*3f90*/  IMAD R12, R26.reuse, R11, RZ ;  /* 0x0000000b1a0c7224 */ /* 0x040fe200078e02ff */
[-C--:B------:R-:W-:Y:S04]  /*3fa0*/  SHF.R.U32.HI R14, RZ, R5.reuse, R14 ;  /* 0x00000005ff0e7219 */ /* 0x080fe8000001160e */
[----:B------:R-:W-:Y:S02]  /*3fb0*/  ISETP.GE.OR P0, PT, R3, R12, P0 ;  /* 0x0000000c0300720c */ /* 0x000fe40000706670 */
[----:B------:R-:W-:Y:S05]  /*3fc0*/  SEL R15, R9, R14, !P2 ;  /* 0x0000000e090f7207 */ /* 0x000fea0005000000 */
[----:B------:R-:W-:Y:S04]  /*3fd0*/  IMAD.MOV R14, RZ, RZ, -R15 ;  /* 0x000000ffff0e7224 */ /* 0x000fe800078e0a0f */
[----:B------:R-:W-:Y:S02]  /*3fe0*/  IMAD R14, R26, R14, R9 ;  /* 0x0000000e1a0e7224 */ /* 0x000fe400078e0209 */
[C---:B------:R-:W-:Y:S05]  /*3ff0*/  @!P0 IMAD.HI.U32 R10, R3.reuse, R4, RZ ;  /* 0x00000004030a8227 */ /* 0x040fea00078e00ff */
[----:B------:R-:W-:Y:S04]  /*4000*/  @!P0 SHF.R.U32.HI R10, RZ, R5, R10 ;  /* 0x00000005ff0a8219 */ /* 0x000fe8000001160a */
[----:B------:R-:W-:Y:S01]  /*4010*/  @!P0 SEL R0, R3, R10, !P2 ;  /* 0x0000000a03008207 */ /* 0x000fe20005000000 */
[----:B------:R-:W-:Y:S03]  /*4020*/  IMAD.MOV R10, RZ, RZ, -R3 ;  /* 0x000000ffff0a7224 */ /* 0x000fe600078e0a03 */
[----:B------:R-:W-:Y:S01]  /*4030*/  @!P0 IADD3 R15, PT, PT, R15, -R0, RZ ;  /* 0x800000000f0f8210 */ /* 0x000fe20007ffe0ff */
[----:B------:R-:W-:Y:S01]  /*4040*/  @!P0 IMAD R0, R11, R14, R0 ;  /* 0x0000000e0b008224 */ /* 0x000fe200078e0200 */
[----:B------:R-:W-:Y:S01]  /*4050*/  IADD3 R11, PT, PT, -R9, RZ, RZ ;  /* 0x000000ff090b7210 */ /* 0x000fe20007ffe1ff */
[----:B------:R-:W-:Y:S02]  /*4060*/  IMAD R13, R2, R10, R13 ;  /* 0x0000000a020d7224 */ /* 0x000fe400078e020d */
[----:B------:R-:W-:Y:S02]  /*4070*/  @!P0 IMAD R9, R15, R26, R3 ;  /* 0x0000001a0f098224 */ /* 0x000fe400078e0203 */
[----:B------:R-:W-:Y:S02]  /*4080*/  @!P0 IMAD.MOV.U32 R3, RZ, RZ, R0 ;  /* 0x000000ffff038224 */ /* 0x000fe400078e0000 */
[----:B------:R-:W-:Y:S02]  /*4090*/  IMAD R8, R6, R11, R8 ;  /* 0x0000000b06087224 */ /* 0x000fe400078e0208 */
[----:B------:R-:W-:Y:S02]  /*40a0*/  IMAD R13, R3, R2, R13 ;  /* 0x00000002030d7224 */ /* 0x000fe400078e020d */
[----:B------:R-:W-:Y:S02]  /*40b0*/  IMAD R8, R9, R6, R8 ;  /* 0x0000000609087224 */ /* 0x000fe400078e0208 */
.L_x_72:
[----:B------:R-:W-:Y:S05]  /*40c0*/  BRA.U UP1, `(.L_x_73) ;  /* 0x0000000101107547 */ /* 0x000fea000b800000 */
[----:B------:R-:W-:Y:S04]  /*40d0*/  MOV R0, UR6 ;  /* 0x0000000600007c02 */ /* 0x000fe80008000f00 */
[----:B------:R-:W-:Y:S04]  /*40e0*/  SHF.L.U32 R3, R0, 0x1f, RZ ;  /* 0x0000001f00037819 */ /* 0x000fe800000006ff */
[----:B------:R-:W2:Y:S02]  /*40f0*/  SYNCS.PHASECHK.TRANS64.TRYWAIT P0, [UR7+0xb8], R3 ;  /* 0x0000b803ff0075a7 */ /* 0x000ea40008001107 */
[----:B--2---:R-:W-:Y:S05]  /*4100*/  @!P0 BRA `(.L_x_74) ;  /* 0x0000004400988947 */ /* 0x004fea0003800000 */
.L_x_73:
[----:B------:R-:W-:Y:S02]  /*4110*/  R2UR UR35, R21 ;  /* 0x00000000152372ca */ /* 0x000fe400000e0000 */
[----:B------:R-:W-:Y:S02]  /*4120*/  R2UR UR34, R20 ;  /* 0x00000000142272ca */ /* 0x000fe400000e0000 */
[----:B------:R-:W-:Y:S02]  /*4130*/  ISETP.NE.U32.AND P2, PT, RZ, UR4, PT ;  /* 0x00000004ff007c0c */ /* 0x000fe4000bf45070 */
[----:B------:R-:W-:Y:S02]  /*4140*/  SHF.L.U32 R12, R32, 0x1f, RZ ;  /* 0x0000001f200c7819 */ /* 0x000fe400000006ff */
[----:B------:R-:W-:Y:S05]  /*4150*/  ISETP.NE.AND.EX P2, PT, RZ, UR5, PT, P2 ;  /* 0x00000005ff007c0c */ /* 0x000fea000bf45320 */
[----:B------:R-:W-:Y:S02]  /*4160*/  USHF.L.U32 UR35, UR35, 0x6, URZ ;  /* 0x0000000623237899 */ /* 0x000fe400080006ff */
[----:B------:R-:W-:Y:S01]  /*4170*/  USHF.L.U32 UR34, UR34, 0x7, URZ ;  /* 0x0000000722227899 */ /* 0x000fe200080006ff */
[----:B------:R-:W-:Y:S11]  /*4180*/  BRA.U !UP3, `(.L_x_75) ;  /* 0x000000010b347547 */ /* 0x000ff6000b800000 */
[----:B------:R-:W-:Y:S01]  /*4190*/  UPLOP3.LUT UP0, UPT, UPT, UPT, UP2, 0x80, 0x8 ;  /* 0x000000000008789c */ /* 0x000fe20003f0f020 */
[----:B--2---:R-:W-:Y:S02]  /*41a0*/  HFMA2 R0, -RZ, RZ, 0, 5.9604644775390625e-08 ;  /* 0x00000001ff007431 */ /* 0x004fe400000001ff */
[----:B------:R-:W-:Y:S03]  /*41b0*/  IMAD.MOV.U32 R59, RZ, RZ, 0x1 ;  /* 0x00000001ff3b7424 */ /* 0x000fe600078e00ff */
[----:B------:R-:W-:Y:S05]  /*41c0*/  PLOP3.LUT P0, PT, PT, PT, UP0, 0x80, 0x8 ;  /* 0x000000000008781c */ /* 0x000fea0003f0f008 */
[----:B------:R-:W2:Y:S01]  /*41d0*/  @UP0 LDCU.64 UR10, c[0x0][0x888] ;  /* 0x00011100ff0a07ac */ /* 0x000ea20008000a00 */
[----:B------:R-:W-:Y:S07]  /*41e0*/  @UP0 UIMAD UR8, UR36, UR4, URZ ;  /* 0x00000004240802a4 */ /* 0x000fee000f8e02ff */
[----:B------:R-:W-:Y:S01]  /*41f0*/  @!P0 PRMT R59, R0, 0x7610, R59 ;  /* 0x00007610003b8816 */ /* 0x000fe2000000003b */
[----:B--2---:R-:W-:Y:S03]  /*4200*/  @UP0 UIMAD.WIDE UR10, UR8, 0x4, UR10 ;  /* 0x00000004080a08a5 */ /* 0x004fe6000f8e020a */
[----:B------:R-:W2:Y:S03]  /*4210*/  @!UP0 LDCU UR8, c[0x0][0x880] ;  /* 0x00011000ff0887ac */ /* 0x000ea60008000800 */
[----:B------:R-:W-:Y:S01]  /*4220*/  IMAD.U32 R10, RZ, RZ, UR10 ;  /* 0x0000000aff0a7e24 */ /* 0x000fe2000f8e00ff */
[----:B------:R-:W-:Y:S05]  /*4230*/  MOV R11, UR11 ;  /* 0x0000000b000b7c02 */ /* 0x000fea0008000f00 */
[----:B-----5:R3:W5:Y:S02]  /*4240*/  @P0 LDG.E R35, desc[UR46][R10.64] ;  /* 0x0000002e0a230981 */ /* 0x020764000c1e1900 */
[----:B--23--:R-:W-:Y:S07]  /*4250*/  @!P0 IMAD.U32 R35, RZ, RZ, UR8 ;  /* 0x00000008ff238e24 */ /* 0x00cfee000f8e00ff */
.L_x_75:
[----:B-----5:R-:W-:Y:S01]  /*4260*/  @!P2 FSETP.EQ.AND P0, PT, R35, RZ, PT ;  /* 0x000000ff2300a20b */ /* 0x020fe20003f02000 */
[----:B------:R-:W-:Y:S01]  /*4270*/  @!UPT UIADD3 URZ, UPT, UPT, URZ, URZ, URZ ;  /* 0x000000fffffff290 */ /* 0x000fe2000fffe0ff */
[----:B------:R-:W-:Y:S11]  /*4280*/  @!P2 BRA `(.L_x_76) ;  /* 0x000000000014a947 */ /* 0x000ff60003800000 */
[----:B------:R-:W-:Y:S02]  /*4290*/  LOP3.LUT P2, RZ, R59, 0xff, RZ, 0xc0, !PT ;  /* 0x000000ff3bff7812 */ /* 0x000fe4000784c0ff */
[----:B------:R-:W-:Y:S04]  /*42a0*/  PLOP3.LUT P0, PT, PT, PT, UP0, 0x80, 0x8 ;  /* 0x000000000008781c */ /* 0x000fe80003f0f008 */
[----:B------:R-:W-:Y:S07]  /*42b0*/  PLOP3.LUT P0, PT, P0, PT, PT, 0x8, 0x80 ;  /* 0x000000000080781c */ /* 0x000fee000070e170 */
[----:B------:R-:W-:Y:S11]  /*42c0*/  @P2 FSETP.EQ.AND P0, PT, R35, RZ, PT ;  /* 0x000000ff2300220b */ /* 0x000ff60003f02000 */
[----:B------:R-:W-:Y:S02]  /*42d0*/  @!UPT UIADD3 URZ, UPT, UPT, URZ, URZ, URZ ;  /* 0x000000fffffff290 */ /* 0x000fe4000fffe0ff */
.L_x_76:
[----:B------:R-:W3:Y:S01]  /*42e0*/  SYNCS.PHASECHK.TRANS64.TRYWAIT P2, [UR7+0x90], R12 ;  /* 0x0000900cff0075a7 */ /* 0x000ee20008041107 */
[----:B------:R-:W-:Y:S04]  /*42f0*/  ELECT P4, URZ, PT ;  /* 0x0000000000ff782f */ /* 0x000fe80003880000 */
[----:B------:R-:W-:Y:S11]  /*4300*/  PLOP3.LUT P4, PT, P0, P4, PT, 0xf2, 0x2f ;  /* 0x00000000002f781c */ /* 0x000ff60000789e72 */
[----:B------:R-:W-:Y:S02]  /*4310*/  @!UPT UIADD3 URZ, UPT, UPT, URZ, URZ, URZ ;  /* 0x000000fffffff290 */ /* 0x000fe4000fffe0ff */
[----:B-1----:R-:W-:Y:S05]  /*4320*/  @!P4 IADD3 R9, P0, PT, R36, 0x580, RZ ;  /* 0x000005802409c810 */ /* 0x002fea0007f1e0ff */
[----:B--2---:R-:W-:Y:S01]  /*4330*/  @!P4 IMAD.X R0, RZ, RZ, R37, P0 ;  /* 0x000000ffff00c224 */ /* 0x004fe200000e0625 */
[----:B---3--:R-:W-:Y:S07]  /*4340*/  @!P2 BRA `(.L_x_77) ;  /* 0x000000440020a947 */ /* 0x008fee0003800000 */
.L_x_170:
[----:B------:R-:W-:Y:S01]  /*4350*/  @!P4 R2UR UR8, R0 ;  /* 0x000000000008c2ca */ /* 0x000fe200000e0000 */
[----:B------:R-:W-:Y:S01]  /*4360*/  VOTEU.ALL UP1, P4 ;  /* 0x0000000000ff7886 */ /* 0x000fe20002020000 */
[----:B------:R-:W-:Y:S01]  /*4370*/  @!P4 R2UR UR9, R9 ;  /* 0x000000000909c2ca */ /* 0x000fe200000e0000 */
[----:B------:R-:W-:Y:S01]  /*4380*/  @!P4 IMAD.MOV.U32 R0, RZ, RZ, 0x1000 ;  /* 0x00001000ff00c424 */ /* 0x000fe200078e00ff */
[----:B------:R-:W-:Y:S01]  /*4390*/  UMOV UR10, 0x0 ;  /* 0x00000000000a7882 */ /* 0x000fe20000000000 */
[----:B------:R-:W-:Y:S01]  /*43a0*/  UMOV UR11, 0x10000000 ;  /* 0x10000000000b7882 */ /* 0x000fe20000000000 */
[----:B------:R-:W-:Y:S01]  /*43b0*/  @!UP1 UIADD3 UR32, UPT, UPT, UR7, 0x200, URZ ;  /* 0x0000020007209890 */ /* 0x000fe2000fffe0ff */
[----:B------:R-:W-:Y:S01]  /*43c0*/  @!P4 IADD3 R9, P0, PT, R36, 0x580, RZ ;  /* 0x000005802409c810 */ /* 0x000fe20007f1e0ff */
[----:B------:R-:W-:Y:S05]  /*43d0*/  VOTEU.ALL UP1, P4 ;  /* 0x0000000000ff7886 */ /* 0x000fea0002020000 */
[----:B------:R-:W-:Y:S01]  /*43e0*/  IMAD.U32 R11, RZ, RZ, UR8 ;  /* 0x00000008ff0b7e24 */ /* 0x000fe2000f8e00ff */
[----:B------:R-:W-:Y:S01]  /*43f0*/  UPRMT UR8, UR37, 0x654, UR33 ;  /* 0x0000065425087896 */ /* 0x000fe20008000021 */
[----:B------:R-:W-:Y:S03]  /*4400*/  IMAD.U32 R10, RZ, RZ, UR9 ;  /* 0x00000009ff0a7e24 */ /* 0x000fe6000f8e00ff */
[----:B------:R-:W-:Y:S02]  /*4410*/  @!P4 R2UR UR15, R11 ;  /* 0x000000000b0fc2ca */ /* 0x000fe400000e0000 */
[----:B------:R-:W-:Y:S11]  /*4420*/  @!P4 R2UR UR14, R10 ;  /* 0x000000000a0ec2ca */ /* 0x000ff600000e0000 */
[----:B------:R-:W-:Y:S02]  /*4430*/  @!UPT UIADD3 URZ, UPT, UPT, URZ, URZ, URZ ;  /* 0x000000fffffff290 */ /* 0x000fe4000fffe0ff */
[----:B------:R2:W-:Y:S01]  /*4440*/  @!UP1 UTMALDG.3D [UR32], [UR14], desc[UR10] ;  /* 0x00000a200e0095b4 */ /* 0x0005e20008011000 */
[----:B------:R3:W-:Y:S01]  /*4450*/  @!P4 SYNCS.ARRIVE.TRANS64.RED.A0TR RZ, [UR7+0x70], R0 ;  /* 0x00007000ffffc9a7 */ /* 0x0007e20008300407 */
[----:B------:R-:W-:Y:S01]  /*4460*/  SYNCS.ARRIVE.TRANS64.RED.A1T0 RZ, [UR8], RZ ;  /* 0x000000ffffff79a7 */ /* 0x000fe20008100408 */
[----:B---3--:R-:W-:Y:S01]  /*4470*/  @!P4 IMAD.X R0, RZ, RZ, R37, P0 ;  /* 0x000000ffff00c224 */ /* 0x008fe200000e0625 */
[----:B------:R-:W3:Y:S02]  /*4480*/  SYNCS.PHASECHK.TRANS64.TRYWAIT P2, [UR7+0x98], R12 ;  /* 0x0000980cff0075a7 */ /* 0x000ee40008041107 */
[----:B--23--:R-:W-:Y:S05]  /*4490*/  @!P2 BRA `(.L_x_78) ;  /* 0x0000004000e4a947 */ /* 0x00cfea0003800000 */
.L_x_172:
        /* <DEDUP_REMOVED lines=8> */
[----:B------:R-:W-:Y:S01]  /*4520*/  @!UP1 UIADD3 UR24, UPT, UPT, UR7, 0x1200, URZ ;  /* 0x0000120007189890 */ /* 0x000fe2000fffe0ff */
[----:B------:R-:W-:Y:S01]  /*4530*/  VOTEU.ALL UP1, P4 ;  /* 0x0000000000ff7886 */ /* 0x000fe20002020000 */
[----:B------:R-:W-:Y:S01]  /*4540*/  UMOV UR27, UR35 ;  /* 0x00000023001b7c82 */ /* 0x000fe20008000000 */
[----:B------:R-:W-:Y:S02]  /*4550*/  UMOV UR28, UR36 ;  /* 0x00000024001c7c82 */ /* 0x000fe40008000000 */
[----:B------:R-:W-:Y:S01]  /*4560*/  IMAD.U32 R11, RZ, RZ, UR8 ;  /* 0x00000008ff0b7e24 */ /* 0x000fe2000f8e00ff */
[----:B------:R-:W-:Y:S01]  /*4570*/  UPRMT UR8, UR37, 0x654, UR25 ;  /* 0x0000065425087896 */ /* 0x000fe20008000019 */
[----:B------:R-:W-:Y:S02]  /*4580*/  IMAD.U32 R10, RZ, RZ, UR9 ;  /* 0x00000009ff0a7e24 */ /* 0x000fe4000f8e00ff */
[----:B------:R-:W-:Y:S01]  /*4590*/  @!P4 IMAD.X R20, RZ, RZ, R37, P0 ;  /* 0x000000ffff14c224 */ /* 0x000fe200000e0625 */
[----:B------:R-:W-:Y:S02]  /*45a0*/  @!P4 R2UR UR15, R11 ;  /* 0x000000000b0fc2ca */ /* 0x000fe400000e0000 */
[----:B------:R-:W-:Y:S11]  /*45b0*/  @!P4 R2UR UR14, R10 ;  /* 0x000000000a0ec2ca */ /* 0x000ff600000e0000 */
[----:B------:R-:W-:Y:S02]  /*45c0*/  @!UPT UIADD3 URZ, UPT, UPT, URZ, URZ, URZ ;  /* 0x000000fffffff290 */ /* 0x000fe4000fffe0ff */
[----:B------:R2:W-:Y:S01]  /*45d0*/  @!UP1 UTMALDG.3D [UR24], [UR14], desc[UR10] ;  /* 0x00000a180e0095b4 */ /* 0x0005e20008011000 */
[----:B------:R2:W-:Y:S01]  /*45e0*/  @!P4 SYNCS.ARRIVE.TRANS64.RED.A0TR RZ, [UR7+0x78], R0 ;  /* 0x00007800ffffc9a7 */ /* 0x0005e20008300407 */
[----:B------:R-:W-:Y:S01]  /*45f0*/  SYNCS.ARRIVE.TRANS64.RED.A1T0 RZ, [UR8], RZ ;  /* 0x000000ffffff79a7 */ /* 0x000fe20008100408 */
[----:B------:R-:W3:Y:S02]  /*4600*/  SYNCS.PHASECHK.TRANS64.TRYWAIT P2, [UR7+0xa0], R12 ;  /* 0x0000a00cff0075a7 */ /* 0x000ee40008041107 */
[----:B--23--:R-:W-:Y:S05]  /*4610*/  @!P2 BRA `(.L_x_79) ;  /* 0x00000040009ca947 */ /* 0x00cfea0003800000 */
.L_x_174:
[----:B------:R-:W2:Y:S01]  /*4620*/  LDC.64 R14, c[0x0][0xb10] ;  /* 0x0002c400ff0e7b82 */ /* 0x000ea20000000a00 */
[----:B------:R-:W-:Y:S01]  /*4630*/  @!P4 R2UR UR8, R20 ;  /* 0x000000001408c2ca */ /* 0x000fe200000e0000 */
[----:B------:R-:W-:Y:S01]  /*4640*/  VOTEU.ALL UP1, P4 ;  /* 0x0000000000ff7886 */ /* 0x000fe20002020000 */
[----:B------:R-:W-:Y:S01]  /*4650*/  @!P4 R2UR UR9, R21 ;  /* 0x000000001509c2ca */ /* 0x000fe200000e0000 */
[----:B------:R-:W-:Y:S01]  /*4660*/  UMOV UR10, 0x0 ;  /* 0x00000000000a7882 */ /* 0x000fe20000000000 */
[----:B------:R-:W-:Y:S03]  /*4670*/  UMOV UR11, 0x10000000 ;  /* 0x10000000000b7882 */ /* 0x000fe60000000000 */
[----:B------:R-:W3:Y:S01]  /*4680*/  LDC.64 R10, c[0x0][0xb18] ;  /* 0x0002c600ff0a7b82 */ /* 0x000ee20000000a00 */
[----:B------:R-:W-:Y:S01]  /*4690*/  @!UP1 UIADD3 UR18, UPT, UPT, UR34, 0x40, URZ ;  /* 0x0000004022129890 */ /* 0x000fe2000fffe0ff */
[----:B------:R-:W-:Y:S01]  /*46a0*/  @P3 SHF.R.U32.HI R24, RZ, 0x10, R29 ;  /* 0x00000010ff183819 */ /* 0x000fe2000001161d */
[----:B------:R-:W-:Y:S01]  /*46b0*/  @!UP1 UIADD3 UR16, UPT, UPT, UR7, 0x2200, URZ ;  /* 0x0000220007109890 */ /* 0x000fe2000fffe0ff */
[----:B------:R-:W-:Y:S01]  /*46c0*/  VIADD R27, R27, 0x1 ;  /* 0x000000011b1b7836 */ /* 0x000fe20000000000 */
[----:B------:R-:W-:Y:S03]  /*46d0*/  VOTEU.ALL UP1, P4 ;  /* 0x0000000000ff7886 */ /* 0x000fe60002020000 */
[----:B------:R-:W5:Y:S01]  /*46e0*/  @!P1 LDC R0, c[0x0][0xb20] ;  /* 0x0002c800ff009b82 */ /* 0x000f620000000800 */
[----:B------:R-:W-:Y:S01]  /*46f0*/  UMOV UR19, UR35 ;  /* 0x0000002300137c82 */ /* 0x000fe20008000000 */
[----:B------:R-:W-:Y:S01]  /*4700*/  IMAD.U32 R21, RZ, RZ, UR8 ;  /* 0x00000008ff157e24 */ /* 0x000fe2000f8e00ff */
[----:B------:R-:W-:Y:S05]  /*4710*/  UMOV UR20, UR36 ;  /* 0x0000002400147c82 */ /* 0x000fea0008000000 */
[----:B-1----:R-:W1:Y:S01]  /*4720*/  @!P1 LDC R3, c[0x0][0xb0c] ;  /* 0x0002c300ff039b82 */ /* 0x002e620000000800 */
[----:B------:R-:W-:Y:S01]  /*4730*/  IMAD.U32 R20, RZ, RZ, UR9 ;  /* 0x00000009ff147e24 */ /* 0x000fe2000f8e00ff */
[----:B------:R-:W-:Y:S01]  /*4740*/  UPRMT UR8, UR37, 0x654, UR17 ;  /* 0x0000065425087896 */ /* 0x000fe20008000011 */
[----:B------:R-:W-:Y:S03]  /*4750*/  @!P4 R2UR UR15, R21 ;  /* 0x00000000150fc2ca */ /* 0x000fe600000e0000 */
[----:B------:R-:W-:Y:S01]  /*4760*/  @!P4 R2UR UR14, R20 ;  /* 0x00000000140ec2ca */ /* 0x000fe200000e0000 */
[----:B------:R-:W-:Y:S11]  /*4770*/  @!P4 IMAD.MOV.U32 R20, RZ, RZ, 0x1000 ;  /* 0x00001000ff14c424 */ /* 0x000ff600078e00ff */
[----:B------:R-:W-:Y:S01]  /*4780*/  @!UPT UIADD3 URZ, UPT, UPT, URZ, URZ, URZ ;  /* 0x000000fffffff290 */ /* 0x000fe2000fffe0ff */
[----:B------:R1:W-:Y:S01]  /*4790*/  @!UP1 UTMALDG.3D [UR16], [UR14], desc[UR10] ;  /* 0x00000a100e0095b4 */ /* 0x0003e20008011000 */
[----:B------:R1:W-:Y:S02]  /*47a0*/  @!P4 SYNCS.ARRIVE.TRANS64.RED.A0TR RZ, [UR7+0x80], R20 ;  /* 0x00008014ffffc9a7 */ /* 0x0003e40008300407 */
[----:B-1----:R-:W-:Y:S01]  /*47b0*/  @!P1 ISETP.NE.AND P2, PT, R3, 0x1, PT ;  /* 0x000000010300980c */ /* 0x002fe20003f45270 */
[C---:B--2---:R-:W-:Y:S01]  /*47c0*/  @!P1 IMAD.HI.U32 R14, R13.reuse, R14, RZ ;  /* 0x0000000e0d0e9227 */ /* 0x044fe200078e00ff */
[----:B---3--:R-:W-:Y:S03]  /*47d0*/  @!P1 ISETP.NE.AND P0, PT, R10, 0x1, PT ;  /* 0x000000010a00980c */ /* 0x008fe60003f05270 */
[C---:B------:R-:W-:Y:S01]  /*47e0*/  @!P1 IMAD.HI.U32 R11, R8.reuse, R11, RZ ;  /* 0x0000000b080b9227 */ /* 0x040fe200078e00ff */
[----:B------:R-:W-:Y:S04]  /*47f0*/  @!P1 SHF.R.U32.HI R14, RZ, R15, R14 ;  /* 0x0000000fff0e9219 */ /* 0x000fe8000001160e */
[----:B-----5:R-:W-:Y:S01]  /*4800*/  @!P1 SHF.R.U32.HI R9, RZ, R0, R11 ;  /* 0x00000000ff099219 */ /* 0x020fe2000001160b */
[----:B------:R-:W-:Y:S01]  /*4810*/  SYNCS.ARRIVE.TRANS64.RED.A1T0 RZ, [UR8], RZ ;  /* 0x000000ffffff79a7 */ /* 0x000fe20008100408 */
[----:B------:R-:W-:Y:S02]  /*4820*/  @!P1 SEL R14, R13, R14, !P2 ;  /* 0x0000000e0d0e9207 */ /* 0x000fe40005000000 */
[----:B------:R-:W-:Y:S01]  /*4830*/  @!P1 SEL R9, R8, R9, !P0 ;  /* 0x0000000908099207 */ /* 0x000fe20004000000 */
[----:B------:R-:W1:Y:S04]  /*4840*/  SYNCS.PHASECHK.TRANS64.TRYWAIT P5, [UR7+0xa8], R12 ;  /* 0x0000a80cff0075a7 */ /* 0x000e6800080a1107 */
[----:B------:R-:W-:Y:S02]  /*4850*/  @!P1 IMAD.IADD R0, R9, 0x1, -R14 ;  /* 0x0000000109009824 */ /* 0x000fe400078e0a0e */
[----:B------:R-:W-:Y:S02]  /*4860*/  @!P1 IMAD.IADD R9, R14, 0x1, -R9 ;  /* 0x000000010e099824 */ /* 0x000fe400078e0a09 */
[----:B------:R-:W-:Y:S02]  /*4870*/  @!P1 IMAD R13, R0, R3, R13 ;  /* 0x00000003000d9224 */ /* 0x000fe400078e020d */
[----:B------:R-:W-:Y:S01]  /*4880*/  @!P1 IMAD R8, R9, R10, R8 ;  /* 0x0000000a09089224 */ /* 0x000fe200078e0208 */
[----:B-1----:R-:W-:Y:S06]  /*4890*/  @!P5 BRA `(.L_x_80) ;  /* 0x000000400014d947 */ /* 0x002fec0003800000 */
.L_x_176:
[----:B-1----:R-:W-:Y:S01]  /*48a0*/  @!P4 IADD3 R3, P0, PT, R36, 0x580, RZ ;  /* 0x000005802403c810 */ /* 0x002fe20007f1e0ff */
[----:B------:R-:W-:Y:S01]  /*48b0*/  VOTEU.ALL UP1, P4 ;  /* 0x0000000000ff7886 */ /* 0x000fe20002020000 */
[----:B------:R-:W-:Y:S01]  /*48c0*/  UMOV UR18, 0x0 ;  /* 0x0000000000127882 */ /* 0x000fe20000000000 */
[----:B------:R-:W-:Y:S01]  /*48d0*/  UMOV UR19, 0x10000000 ;  /* 0x1000000000137882 */ /* 0x000fe20000000000 */
[----:B------:R-:W-:Y:S01]  /*48e0*/  @!P4 R2UR UR9, R3 ;  /* 0x000000000309c2ca */ /* 0x000fe200000e0000 */
[----:B------:R-:W-:Y:S01]  /*48f0*/  @!P4 IMAD.X R0, RZ, RZ, R37, P0 ;  /* 0x000000ffff00c224 */ /* 0x000fe200000e0625 */
[----:B------:R-:W-:Y:S01]  /*4900*/  @!UP1 UIADD3 UR10, UPT, UPT, UR34, 0x60, URZ ;  /* 0x00000060220a9890 */ /* 0x000fe2000fffe0ff */
[----:B------:R-:W-:Y:S01]  /*4910*/  ISETP.NE.AND P0, PT, R27, 0x2, PT ;  /* 0x000000021b00780c */ /* 0x000fe20003f05270 */
[----:B------:R-:W-:Y:S01]  /*4920*/  UMOV UR11, UR35 ;  /* 0x00000023000b7c82 */ /* 0x000fe20008000000 */
[----:B------:R-:W-:Y:S01]  /*4930*/  UMOV UR12, UR36 ;  /* 0x00000024000c7c82 */ /* 0x000fe20008000000 */
[----:B------:R-:W-:Y:S01]  /*4940*/  @!P4 R2UR UR8, R0 ;  /* 0x000000000008c2ca */ /* 0x000fe200000e0000 */
[----:B------:R-:W-:Y:S01]  /*4950*/  IMAD.IADD R20, R8, 0x1, R58 ;  /* 0x0000000108147824 */ /* 0x000fe200078e023a */
[----:B------:R-:W-:Y:S01]  /*4960*/  @P3 R2UR UR36, R24 ;  /* 0x00000000182432ca */ /* 0x000fe200000e0000 */
[----:B------:R-:W-:Y:S01]  /*4970*/  IMAD.IADD R21, R13, 0x1, R60 ;  /* 0x000000010d157824 */ /* 0x000fe200078e023c */
[----:B------:R-:W-:Y:S02]  /*4980*/  SEL R0, RZ, 0x1, P0 ;  /* 0x00000001ff007807 */ /* 0x000fe40000000000 */
[----:B------:R-:W-:Y:S01]  /*4990*/  LOP3.LUT R32, R32, 0x1, RZ, 0x3c, !PT ;  /* 0x0000000120207812 */ /* 0x000fe200078e3cff */
[----:B------:R-:W-:Y:S01]  /*49a0*/  IMAD.U32 R10, RZ, RZ, UR9 ;  /* 0x00000009ff0a7e24 */ /* 0x000fe2000f8e00ff */
[----:B------:R-:W-:Y:S01]  /*49b0*/  @!UP1 UIADD3 UR9, UPT, UPT, UR7, 0x88, URZ ;  /* 0x0000008807099890 */ /* 0x000fe2000fffe0ff */
[----:B------:R-:W-:Y:S02]  /*49c0*/  LOP3.LUT R25, R25, R0, RZ, 0x3c, !PT ;  /* 0x0000000019197212 */ /* 0x000fe400078e3cff */
[----:B------:R-:W-:Y:S02]  /*49d0*/  SEL R27, R27, RZ, P0 ;  /* 0x000000ff1b1b7207 */ /* 0x000fe40000000000 */
[----:B------:R-:W-:Y:S01]  /*49e0*/  IMAD.U32 R11, RZ, RZ, UR8 ;  /* 0x00000008ff0b7e24 */ /* 0x000fe2000f8e00ff */
[----:B------:R-:W-:Y:S01]  /*49f0*/  @!P4 R2UR UR14, R10 ;  /* 0x000000000a0ec2ca */ /* 0x000fe200000e0000 */
[----:B------:R-:W-:Y:S01]  /*4a00*/  @!UP1 UIADD3 UR8, UPT, UPT, UR7, 0x3200, URZ ;  /* 0x0000320007089890 */ /* 0x000fe2000fffe0ff */
[----:B------:R-:W-:Y:S02]  /*4a10*/  VOTEU.ALL UP1, P4 ;  /* 0x0000000000ff7886 */ /* 0x000fe40002020000 */
[----:B------:R-:W-:Y:S11]  /*4a20*/  @!P4 R2UR UR15, R11 ;  /* 0x000000000b0fc2ca */ /* 0x000ff600000e0000 */
[----:B------:R-:W-:Y:S02]  /*4a30*/  @!UPT UIADD3 URZ, UPT, UPT, URZ, URZ, URZ ;  /* 0x000000fffffff290 */ /* 0x000fe4000fffe0ff */
[----:B------:R2:W-:Y:S01]  /*4a40*/  @!UP1 UTMALDG.3D [UR8], [UR14], desc[UR18] ;  /* 0x000012080e0095b4 */ /* 0x0005e20008011000 */
[----:B------:R2:W-:Y:S01]  /*4a50*/  @!P4 SYNCS.ARRIVE.TRANS64.RED.A0TR RZ, [UR7+0x88], R23 ;  /* 0x00008817ffffc9a7 */ /* 0x0005e20008300407 */
[----:B------:R-:W-:Y:S01]  /*4a60*/  UPLOP3.LUT UP1, UPT, UPT, UPT, UPT, 0x80, 0x8 ;  /* 0x000000000008789c */ /* 0x000fe20003f2f070 */
[----:B------:R-:W-:Y:S01]  /*4a70*/  SYNCS.ARRIVE.TRANS64.RED.A1T0 RZ, [UR13], RZ ;  /* 0x000000ffffff79a7 */ /* 0x000fe2000810040d */
[----:B------:R-:W-:Y:S09]  /*4a80*/  @P3 BRA `(.L_x_81) ;  /* 0xfffffff000943947 */ /* 0x000ff2000383ffff */
[----:B------:R-:W-:-:S04]  /*4a90*/  SHF.L.U32 R3, R32, 0x1f, RZ ;  /* 0x0000001f20037819 */ /* 0x000fc800000006ff */
[----:B------:R-:W1:Y:S02]  /*4aa0*/  SYNCS.PHASECHK.TRANS64.TRYWAIT P0, [UR7+0x90], R3 ;  /* 0x00009003ff0075a7 */ /* 0x000e640008001107 */
[----:B-1----:R-:W-:Y:S05]  /*4ab0*/  @!P0 BRA `(.L_x_82) ;  /* 0x0000003c00a48947 */ /* 0x002fea0003800000 */
.L_x_178:
[----:B------:R-:W3:Y:S02]  /*4ac0*/  SYNCS.PHASECHK.TRANS64.TRYWAIT P0, [UR7+0x98], R3 ;  /* 0x00009803ff0075a7 */ /* 0x000ee40008001107 */
[----:B---3--:R-:W-:Y:S05]  /*4ad0*/  @!P0 BRA `(.L_x_83) ;  /* 0x0000003c00b48947 */ /* 0x008fea0003800000 */
.L_x_180:
[----:B------:R-:W3:Y:S02]  /*4ae0*/  SYNCS.PHASECHK.TRANS64.TRYWAIT P0, [UR7+0xa0], R3 ;  /* 0x0000a003ff0075a7 */ /* 0x000ee40008001107 */
[----:B---3--:R-:W-:Y:S05]  /*4af0*/  @!P0 BRA `(.L_x_84) ;  /* 0x0000003c00c48947 */ /* 0x008fea0003800000 */
.L_x_182:
[----:B-1----:R-:W-:-:S07]  /*4b00*/  MOV R0, UR7 ;  /* 0x0000000700007c02 */ /* 0x002fce0008000f00 */
.L_x_85:
[----:B-1----:R-:W-:-:S04]  /*4b10*/  SHF.L.U32 R3, R32, 0x1f, RZ ;  /* 0x0000001f20037819 */ /* 0x002fc800000006ff */
[----:B------:R1:W3:Y:S03]  /*4b20*/  SYNCS.PHASECHK.TRANS64.TRYWAIT P0, [R0+URZ+0xa8], R3 ;  /* 0x0000a803000075a7 */ /* 0x0002e600080011ff */
[----:B---3--:R-:W-:Y:S05]  /*4b30*/  @!P0 NANOSLEEP.SYNCS 0x989680 ;  /* 0x009896800000895d */ /* 0x008fea0003900000 */
[----:B------:R-:W3:Y:S02]  /*4b40*/  @!P0 SYNCS.PHASECHK.TRANS64 P0, [R0+URZ+0xa8], R3 ;  /* 0x0000a803000085a7 */ /* 0x000ee400080010ff */
[----:B--23--:R-:W-:Y:S05]  /*4b50*/  @P0 EXIT ;  /* 0x000000000000094d */ /* 0x00cfea0003800000 */
[----:B------:R-:W-:Y:S05]  /*4b60*/  BRA `(.L_x_85) ;  /* 0xfffffffc00e87947 */ /* 0x000fea000383ffff */
.L_x_70:
[----:B------:R-:W-:-:S06]  /*4b70*/  UISETP.GE.AND UP1, UPT, UR8, 0x4, UPT ;  /* 0x000000040800788c */ /* 0x000fcc000bf26270 */
[----:B------:R-:W-:-:S13]  /*4b80*/  PLOP3.LUT P0, PT, PT, PT, UP1, 0x80, 0x8 ;  /* 0x000000000008781c */ /* 0x000fda0003f0f018 */
[----:B------:R-:W-:Y:S05]  /*4b90*/  @!P0 EXIT ;  /* 0x000000000000894d */ /* 0x000fea0003800000 */
[----:B------:R-:W-:Y:S01]  /*4ba0*/  BAR.SYNC.DEFER_BLOCKING 0x6, 0xa0 ;  /* 0x0182800000007b1d */ /* 0x000fe20000010000 */
[C---:B------:R-:W-:Y:S01]  /*4bb0*/  IMAD.SHL.U32 R7, R72.reuse, 0x20, RZ ;  /* 0x0000002048077824 */ /* 0x040fe200078e00ff */
[C---:B------:R-:W-:Y:S01]  /*4bc0*/  LOP3.LUT P0, RZ, R72.reuse, 0x4, RZ, 0xc0, !PT ;  /* 0x0000000448ff7812 */ /* 0x040fe2000780c0ff */
[C---:B------:R-:W-:Y:S01]  /*4bd0*/  IMAD.SHL.U32 R64, R72.reuse, 0x10, RZ ;  /* 0x0000001048407824 */ /* 0x040fe200078e00ff */
[----:B------:R-:W-:Y:S01]  /*4be0*/  CS2R R68, SRZ ;  /* 0x0000000000447805 */ /* 0x000fe2000001ff00 */
[C---:B------:R-:W-:Y:S01]  /*4bf0*/  IMAD.SHL.U32 R5, R72.reuse, 0x4, RZ ;  /* 0x0000000448057824 */ /* 0x040fe200078e00ff */
[----:B------:R-:W-:Y:S02]  /*4c00*/  UMOV UR48, 0x400 ;  /* 0x0000040000307882 */ /* 0x000fe40000000000 */
[----:B------:R-:W1:Y:S01]  /*4c10*/  LDC R63, c[0x0][0x370] ;  /* 0x0000dc00ff3f7b82 */ /* 0x000e620000000800 */
[----:B------:R-:W-:Y:S01]  /*4c20*/  ULEA UR48, UR37, UR48, 0x18 ;  /* 0x0000003025307291 */ /* 0x000fe2000f8ec0ff */
[----:B------:R-:W-:Y:S01]  /*4c30*/  LOP3.LUT R0, R7, 0xc0, RZ, 0xc0, !PT ;  /* 0x000000c007007812 */ /* 0x000fe200078ec0ff */
[----:B------:R-:W-:Y:S01]  /*4c40*/  IMAD.U32 R32, R72, 0x10000, RZ ;  /* 0x0001000048207824 */ /* 0x000fe200078e00ff */
[----:B------:R-:W-:Y:S01]  /*4c50*/  LOP3.LUT R64, R64, 0x600, RZ, 0xc0, !PT ;  /* 0x0000060040407812 */ /* 0x000fe200078ec0ff */
[----:B------:R-:W-:Y:S01]  /*4c60*/  UIADD3 UR4, UPT, UPT, UR48, 0x200, URZ ;  /* 0x0000020030047890 */ /* 0x000fe2000fffe0ff */
[----:B------:R-:W-:Y:S01]  /*4c70*/  LOP3.LUT R5, R0, 0x18, R5, 0xf8, !PT ;  /* 0x0000001800057812 */ /* 0x000fe200078ef805 */
[----:B------:R-:W-:Y:S01]  /*4c80*/  IMAD.MOV.U32 R71, RZ, RZ, 0x20 ;  /* 0x00000020ff477424 */ /* 0x000fe200078e00ff */
[----:B------:R-:W2:Y:S01]  /*4c90*/  LDC R28, c[0x0][0xb0c] ;  /* 0x0002c300ff1c7b82 */ /* 0x000ea20000000800 */
[----:B------:R-:W-:Y:S01]  /*4ca0*/  SHF.R.U32.HI R0, RZ, 0x1, R72 ;  /* 0x00000001ff007819 */ /* 0x000fe20000011648 */
[----:B------:R-:W-:Y:S01]  /*4cb0*/  IMAD.MOV.U32 R70, RZ, RZ, 0x1 ;  /* 0x00000001ff467424 */ /* 0x000fe200078e00ff */
[--C-:B------:R-:W-:Y:S01]  /*4cc0*/  LOP3.LUT R64, R64, 0x20, R7.reuse, 0xf8, !PT ;  /* 0x0000002040407812 */ /* 0x100fe200078ef807 */
[----:B------:R-:W-:Y:S01]  /*4cd0*/  IMAD.MOV.U32 R30, RZ, RZ, RZ ;  /* 0x000000ffff1e7224 */ /* 0x000fe200078e00ff */
[----:B------:R-:W-:Y:S01]  /*4ce0*/  LOP3.LUT R32, R32, 0x600000, RZ, 0xc0, !PT ;  /* 0x0060000020207812 */ /* 0x000fe200078ec0ff */
[----:B------:R-:W-:Y:S01]  /*4cf0*/  IMAD.MOV.U32 R75, RZ, RZ, RZ ;  /* 0x000000ffff4b7224 */ /* 0x000fe200078e00ff */
[----:B------:R-:W-:Y:S01]  /*4d00*/  LOP3.LUT R5, R5, 0x8, R0, 0x78, !PT ;  /* 0x0000000805057812 */ /* 0x000fe200078e7800 */
[----:B------:R-:W4:Y:S01]  /*4d10*/  LDC R61, c[0x0][0xb20] ;  /* 0x0002c800ff3d7b82 */ /* 0x000f220000000800 */
[----:B------:R-:W3:Y:S01]  /*4d20*/  LDS R3, [UR48+0x170] ;  /* 0x00017030ff037984 */ /* 0x000ee20008000800 */
[----:B------:R-:W-:Y:S01]  /*4d30*/  LOP3.LUT R64, R64, 0x100, R7, 0xf8, !PT ;  /* 0x0000010040407812 */ /* 0x000fe200078ef807 */
[----:B------:R-:W-:Y:S01]  /*4d40*/  IMAD.U32 R66, RZ, RZ, UR4 ;  /* 0x00000004ff427e24 */ /* 0x000fe2000f8e00ff */
[----:B------:R-:W-:Y:S01]  /*4d50*/  LOP3.LUT R72, R72, 0x60, RZ, 0xc0, !PT ;  /* 0x0000006048487812 */ /* 0x000fe200078ec0ff */
[----:B------:R-:W1:Y:S01]  /*4d60*/  LDCU.64 UR52, c[0x0][0x348] ;  /* 0x00006900ff3477ac */ /* 0x000e620008000a00 */
[----:B------:R-:W-:-:S02]  /*4d70*/  LOP3.LUT R64, R64, R5, RZ, 0xfc, !PT ;  /* 0x0000000540407212 */ /* 0x000fc400078efcff */
[----:B------:R-:W1:Y:S01]  /*4d80*/  LDC R27, c[0x0][0xb30] ;  /* 0x0002cc00ff1b7b82 */ /* 0x000e620000000800 */
[----:B------:R-:W-:Y:S01]  /*4d90*/  SEL R71, R71, 0xffffffe0, !P0 ;  /* 0xffffffe047477807 */ /* 0x000fe20004000000 */
[----:B------:R-:W1:Y:S01]  /*4da0*/  LDCU.64 UR38, c[0x0][0x888] ;  /* 0x00011100ff2677ac */ /* 0x000e620008000a00 */
[----:B------:R-:W1:Y:S05]  /*4db0*/  LDCU.64 UR44, c[0x0][0x890] ;  /* 0x00011200ff2c77ac */ /* 0x000e6a0008000a00 */
[----:B------:R-:W1:Y:S01]  /*4dc0*/  LDC.64 R56, c[0x0][0xb10] ;  /* 0x0002c400ff387b82 */ /* 0x000e620000000a00 */
[----:B------:R-:W-:Y:S01]  /*4dd0*/  UMOV UR49, URZ ;  /* 0x000000ff00317c82 */ /* 0x000fe20008000000 */
[----:B------:R-:W-:-:S06]  /*4de0*/  UMOV UR51, URZ ;  /* 0x000000ff00337c82 */ /* 0x000fcc0008000000 */
[----:B------:R-:W1:Y:S08]  /*4df0*/  LDC.64 R24, c[0x0][0xb18] ;  /* 0x0002c600ff187b82 */ /* 0x000e700000000a00 */
[----:B------:R-:W1:Y:S08]  /*4e00*/  LDC.64 R22, c[0x0][0xb28] ;  /* 0x0002ca00ff167b82 */ /* 0x000e700000000a00 */
[----:B------:R-:W1:Y:S01]  /*4e10*/  LDC.64 R54, c[0x0][0x8b0] ;  /* 0x00022c00ff367b82 */ /* 0x000e620000000a00 */
[----:B---3--:R-:W-:-:S07]  /*4e20*/  IMAD.IADD R32, R3, 0x1, R32 ;  /* 0x0000000103207824 */ /* 0x008fce00078e0220 */
[----:B------:R-:W3:Y:S08]  /*4e30*/  LDC.64 R52, c[0x0][0x8a8] ;  /* 0x00022a00ff347b82 */ /* 0x000ef00000000a00 */
[----:B--2-4-:R-:W1:Y:S02]  /*4e40*/  LDC R62, c[0x0][0x374] ;  /* 0x0000dd00ff3e7b82 */ /* 0x014e640000000800 */
.L_x_129:
[C---:B------:R-:W-:Y:S02]  /*4e50*/  LEA R0, R75.reuse, UR48, 0x3 ;  /* 0x000000304b007c11 */ /* 0x040fe4000f8e18ff */
[----:B------:R-:W-:Y:S02]  /*4e60*/  SHF.L.U32 R3, R68, 0x1f, RZ ;  /* 0x0000001f44037819 */ /* 0x000fe400000006ff */
[----:B------:R-:W-:Y:S02]  /*4e70*/  LEA R16, R75, UR48, 0x4 ;  /* 0x000000304b107c11 */ /* 0x000fe4000f8e20ff */
[----:B------:R-:W2:Y:S02]  /*4e80*/  SYNCS.PHASECHK.TRANS64.TRYWAIT P0, [R0+URZ+0xc0], R3 ;  /* 0x0000c003000075a7 */ /* 0x000ea400080011ff */
[----:B-12---:R-:W-:Y:S05]  /*4e90*/  @!P0 BRA `(.L_x_86) ;  /* 0x0000003800f48947 */ /* 0x006fea0003800000 */
.L_x_183:
[----:B------:R-:W4:Y:S01]  /*4ea0*/  LDC.64 R12, c[0x0][0xb10] ;  /* 0x0002c400ff0c7b82 */ /* 0x000f220000000a00 */
[----:B------:R-:W3:Y:S01]  /*4eb0*/  LDS.128 R16, [R16+0x150] ;  /* 0x0001500010107984 */ /* 0x000ee20000000c00 */
[----:B-1----:R-:W-:Y:S01]  /*4ec0*/  ISETP.NE.AND P1, PT, R27, 0x1, PT ;  /* 0x000000011b00780c */ /* 0x002fe20003f25270 */
[----:B--2---:R-:W-:Y:S01]  /*4ed0*/  VIADD R0, R0, 0xd0 ;  /* 0x000000d000007836 */ /* 0x004fe20000000000 */
[----:B------:R-:W-:Y:S04]  /*4ee0*/  ISETP.GE.AND P0, PT, R26, 0x1, PT ;  /* 0x000000011a00780c */ /* 0x000fe80003f06270 */
[----:B------:R-:W1:Y:S01]  /*4ef0*/  LDC.64 R10, c[0x0][0xb18] ;  /* 0x0002c600ff0a7b82 */ /* 0x000e620000000a00 */
[----:B------:R-:W-:Y:S01]  /*4f00*/  PRMT R0, RZ, 0x654, R0 ;  /* 0x00000654ff007816 */ /* 0x000fe20000000000 */
[----:B------:R-:W-:Y:S01]  /*4f10*/  @!PT LDS RZ, [RZ] ;  /* 0x00000000fffff984 */ /* 0x000fe20000000800 */
[----:B------:R-:W-:Y:S01]  /*4f20*/  @!PT LDS RZ, [RZ] ;  /* 0x00000000fffff984 */ /* 0x000fe20000000800 */
[----:B------:R-:W-:Y:S01]  /*4f30*/  @!PT LDS RZ, [RZ] ;  /* 0x00000000fffff984 */ /* 0x000fe20000000800 */
[----:B------:R-:W-:Y:S01]  /*4f40*/  @!PT LDS RZ, [RZ] ;  /* 0x00000000fffff984 */ /* 0x000fe20000000800 */
[----:B------:R2:W-:Y:S06]  /*4f50*/  MEMBAR.ALL.CTA ;  /* 0x0000000000007992 */ /* 0x0005ec0000008000 */
[----:B--2---:R-:W2:Y:S01]  /*4f60*/  FENCE.VIEW.ASYNC.S ;  /* 0x00000000000073c6 */ /* 0x004ea20000000000 */
[----:B------:R-:W1:Y:S08]  /*4f70*/  @!P1 LDC R14, c[0x0][0xb20] ;  /* 0x0002c800ff0e9b82 */ /* 0x000e700000000800 */
[----:B------:R-:W1:Y:S01]  /*4f80*/  @!P1 LDC R9, c[0x0][0xb0c] ;  /* 0x0002c300ff099b82 */ /* 0x000e620000000800 */
[----:B--2---:R2:W-:Y:S01]  /*4f90*/  SYNCS.ARRIVE.TRANS64.RED.A1T0 RZ, [R0+URZ], RZ ;  /* 0x000000ff00ff79a7 */ /* 0x0045e200081004ff */
[----:B---3--:R-:W-:Y:S04]  /*4fa0*/  LOP3.LUT P4, RZ, R18, 0x1, RZ, 0xc0, !PT ;  /* 0x0000000112ff7812 */ /* 0x008fe8000788c0ff */
[----:B------:R-:W-:Y:S09]  /*4fb0*/  P2R R73, PR, RZ, 0x10 ;  /* 0x00000010ff497803 */ /* 0x000ff20000000000 */
[----:B------:R-:W-:Y:S02]  /*4fc0*/  @P4 MOV R31, R16 ;  /* 0x00000010001f4202 */ /* 0x000fe40000000f00 */
[----:B------:R-:W-:Y:S01]  /*4fd0*/  @P4 LOP3.LUT R29, R17, 0xffff, RZ, 0xc0, !PT ;  /* 0x0000ffff111d4812 */ /* 0x000fe200078ec0ff */
[----:B--2-4-:R-:W-:Y:S06]  /*4fe0*/  @!P0 BRA `(.L_x_87) ;  /* 0x0000000000a48947 */ /* 0x014fec0003800000 */
[----:B------:R-:W-:Y:S01]  /*4ff0*/  IMAD.HI.U32 R36, R62, R25, RZ ;  /* 0x000000193e247227 */ /* 0x000fe200078e00ff */
[----:B------:R-:W-:Y:S02]  /*5000*/  ISETP.NE.AND P0, PT, R24, 0x1, PT ;  /* 0x000000011800780c */ /* 0x000fe40003f05270 */
[----:B------:R-:W-:Y:S01]  /*5010*/  ISETP.NE.AND P2, PT, R26, 0x1, PT ;  /* 0x000000011a00780c */ /* 0x000fe20003f45270 */
[-C--:B------:R-:W-:Y:S01]  /*5020*/  IMAD.HI.U32 R34, R63, R56.reuse, RZ ;  /* 0x000000383f227227 */ /* 0x080fe200078e00ff */
[----:B------:R-:W-:Y:S02]  /*5030*/  SHF.R.U32.HI R37, RZ, R61, R36 ;  /* 0x0000003dff257219 */ /* 0x000fe40000011624 */
[----:B------:R-:W-:Y:S01]  /*5040*/  ISETP.NE.AND P3, PT, R28, 0x1, PT ;  /* 0x000000011c00780c */ /* 0x000fe20003f65270 */
[----:B------:R-:W-:Y:S01]  /*5050*/  IMAD.HI.U32 R40, R29, R25, RZ ;  /* 0x000000191d287227 */ /* 0x000fe200078e00ff */
[----:B------:R-:W-:Y:S02]  /*5060*/  SHF.R.U32.HI R34, RZ, R57, R34 ;  /* 0x00000039ff227219 */ /* 0x000fe40000011622 */
[----:B------:R-:W-:Y:S01]  /*5070*/  SEL R3, R62, R37, !P0 ;  /* 0x000000253e037207 */ /* 0x000fe20004000000 */
[----:B------:R-:W-:Y:S01]  /*5080*/  IMAD.HI.U32 R38, R31, R56, RZ ;  /* 0x000000381f267227 */ /* 0x000fe200078e00ff */
[----:B------:R-:W-:Y:S03]  /*5090*/  SEL R7, R63, R34, !P3 ;  /* 0x000000223f077207 */ /* 0x000fe60005800000 */
[-C--:B------:R-:W-:Y:S01]  /*50a0*/  IMAD.HI.U32 R34, R3, R22.reuse, RZ ;  /* 0x0000001603227227 */ /* 0x080fe200078e00ff */
[----:B------:R-:W-:Y:S03]  /*50b0*/  SHF.R.U32.HI R38, RZ, R57, R38 ;  /* 0x00000039ff267219 */ /* 0x000fe60000011626 */
[----:B------:R-:W-:Y:S01]  /*50c0*/  IMAD.HI.U32 R36, R7, R22, RZ ;  /* 0x0000001607247227 */ /* 0x000fe200078e00ff */
[----:B------:R-:W-:Y:S02]  /*50d0*/  @P2 SHF.R.U32.HI R3, RZ, R23, R34 ;  /* 0x00000017ff032219 */ /* 0x000fe40000011622 */
[----:B------:R-:W-:Y:S02]  /*50e0*/  SHF.R.U32.HI R34, RZ, R61, R40 ;  /* 0x0000003dff227219 */ /* 0x000fe40000011628 */
[----:B------:R-:W-:Y:S01]  /*50f0*/  @P2 SHF.R.U32.HI R7, RZ, R23, R36 ;  /* 0x00000017ff072219 */ /* 0x000fe20000011624 */
[C---:B------:R-:W-:Y:S01]  /*5100*/  IMAD R2, R26.reuse, R3, RZ ;  /* 0x000000031a027224 */ /* 0x040fe200078e02ff */
[----:B------:R-:W-:Y:S02]  /*5110*/  SEL R5, R29, R34, !P0 ;  /* 0x000000221d057207 */ /* 0x000fe40004000000 */
[----:B------:R-:W-:Y:S01]  /*5120*/  SEL R3, R31, R38, !P3 ;  /* 0x000000261f037207 */ /* 0x000fe20005800000 */
[----:B------:R-:W-:Y:S01]  /*5130*/  IMAD R4, R26, R7, RZ ;  /* 0x000000071a047224 */ /* 0x000fe200078e02ff */
[C---:B------:R-:W-:Y:S01]  /*5140*/  ISETP.GE.AND P0, PT, R5.reuse, R2, PT ;  /* 0x000000020500720c */ /* 0x040fe20003f06270 */
[----:B------:R-:W-:Y:S03]  /*5150*/  IMAD.HI.U32 R6, R5, R22, RZ ;  /* 0x0000001605067227 */ /* 0x000fe600078e00ff */
[----:B------:R-:W-:Y:S01]  /*5160*/  ISETP.GE.OR P0, PT, R3, R4, P0 ;  /* 0x000000040300720c */ /* 0x000fe20000706670 */
[----:B------:R-:W-:Y:S01]  /*5170*/  IMAD.MOV R4, RZ, RZ, -R3 ;  /* 0x000000ffff047224 */ /* 0x000fe200078e0a03 */
[-C--:B------:R-:W-:Y:S03]  /*5180*/  SHF.R.U32.HI R6, RZ, R23.reuse, R6 ;  /* 0x00000017ff067219 */ /* 0x080fe60000011606 */
[----:B------:R-:W-:Y:S01]  /*5190*/  IMAD R31, R28, R4, R31 ;  /* 0x000000041c1f7224 */ /* 0x000fe200078e021f */
[----:B------:R-:W-:Y:S05]  /*51a0*/  SEL R15, R5, R6, !P2 ;  /* 0x00000006050f7207 */ /* 0x000fea0005000000 */
[----:B------:R-:W-:Y:S02]  /*51b0*/  IMAD.MOV R6, RZ, RZ, -R15 ;  /* 0x000000ffff067224 */ /* 0x000fe400078e0a0f */
[C---:B------:R-:W-:Y:S04]  /*51c0*/  @!P0 IMAD.HI.U32 R2, R3.reuse, R22, RZ ;  /* 0x0000001603028227 */ /* 0x040fe800078e00ff */
[----:B------:R-:W-:Y:S01]  /*51d0*/  IMAD R6, R26, R6, R5 ;  /* 0x000000061a067224 */ /* 0x000fe200078e0205 */
[----:B------:R-:W-:Y:S04]  /*51e0*/  @!P0 SHF.R.U32.HI R2, RZ, R23, R2 ;  /* 0x00000017ff028219 */ /* 0x000fe80000011602 */
[----:B------:R-:W-:Y:S02]  /*51f0*/  @!P0 SEL R0, R3, R2, !P2 ;  /* 0x0000000203008207 */ /* 0x000fe40005000000 */
[----:B------:R-:W-:Y:S02]  /*5200*/  IADD3 R2, PT, PT, -R5, RZ, RZ ;  /* 0x000000ff05027210 */ /* 0x000fe40007ffe1ff */
[----:B------:R-:W-:Y:S01]  /*5210*/  @!P0 IADD3 R8, PT, PT, R15, -R0, RZ ;  /* 0x800000000f088210 */ /* 0x000fe20007ffe0ff */
[----:B------:R-:W-:Y:S02]  /*5220*/  @!P0 IMAD R0, R7, R6, R0 ;  /* 0x0000000607008224 */ /* 0x000fe400078e0200 */
[----:B------:R-:W-:Y:S02]  /*5230*/  IMAD R29, R24, R2, R29 ;  /* 0x00000002181d7224 */ /* 0x000fe400078e021d */
[----:B------:R-:W-:Y:S02]  /*5240*/  @!P0 IMAD R5, R8, R26, R3 ;  /* 0x0000001a08058224 */ /* 0x000fe400078e0203 */
[----:B------:R-:W-:Y:S04]  /*5250*/  @!P0 IMAD.MOV.U32 R3, RZ, RZ, R0 ;  /* 0x000000ffff038224 */ /* 0x000fe800078e0000 */
[----:B------:R-:W-:Y:S02]  /*5260*/  IMAD R31, R3, R28, R31 ;  /* 0x0000001c031f7224 */ /* 0x000fe400078e021f */
[----:B------:R-:W-:Y:S07]  /*5270*/  IMAD R29, R5, R24, R29 ;  /* 0x00000018051d7224 */ /* 0x000fee00078e021d */
.L_x_87:
[----:B-1----:R-:W-:Y:S01]  /*5280*/  @!P1 ISETP.NE.AND P0, PT, R10, 0x1, PT ;  /* 0x000000010a00980c */ /* 0x002fe20003f05270 */
[----:B------:R-:W-:Y:S01]  /*5290*/  @!P1 IMAD.HI.U32 R3, R29, R11, RZ ;  /* 0x0000000b1d039227 */ /* 0x000fe200078e00ff */
[----:B------:R-:W-:Y:S01]  /*52a0*/  R2UR UR42, R21 ;  /* 0x00000000152a72ca */ /* 0x000fe200000e0000 */
[----:B------:R-:W-:Y:S01]  /*52b0*/  BSSY.RECONVERGENT B6, `(.L_x_88) ;  /* 0x0000031000067945 */ /* 0x000fe20003800200 */
[----:B------:R-:W-:Y:S01]  /*52c0*/  R2UR UR41, R20 ;  /* 0x00000000142972ca */ /* 0x000fe200000e0000 */
[----:B------:R-:W-:Y:S01]  /*52d0*/  @!P1 IMAD.HI.U32 R0, R31, R12, RZ ;  /* 0x0000000c1f009227 */ /* 0x000fe200078e00ff */
[----:B------:R-:W-:Y:S02]  /*52e0*/  @!P1 SHF.R.U32.HI R2, RZ, R14, R3 ;  /* 0x0000000eff029219 */ /* 0x000fe40000011603 */
[----:B------:R-:W-:Y:S01]  /*52f0*/  @!P1 ISETP.NE.AND P2, PT, R9, 0x1, PT ;  /* 0x000000010900980c */ /* 0x000fe20003f45270 */
[----:B------:R-:W-:Y:S01]  /*5300*/  VIADD R75, R75, 0x1 ;  /* 0x000000014b4b7836 */ /* 0x000fe20000000000 */
[----:B------:R-:W-:Y:S02]  /*5310*/  @!P1 SEL R2, R29, R2, !P0 ;  /* 0x000000021d029207 */ /* 0x000fe40004000000 */
[----:B------:R-:W-:Y:S02]  /*5320*/  @!P1 SHF.R.U32.HI R0, RZ, R13, R0 ;  /* 0x0000000dff009219 */ /* 0x000fe40000011600 */
[----:B------:R-:W-:Y:S01]  /*5330*/  LOP3.LUT P0, RZ, R66, 0x1b0, RZ, 0xc0, !PT ;  /* 0x000001b042ff7812 */ /* 0x000fe2000780c0ff */
[----:B------:R-:W-:Y:S01]  /*5340*/  USHF.L.U32 UR42, UR42, 0x6, URZ ;  /* 0x000000062a2a7899 */ /* 0x000fe200080006ff */
[----:B------:R-:W-:Y:S01]  /*5350*/  @!P1 SEL R3, R31, R0, !P2 ;  /* 0x000000001f039207 */ /* 0x000fe20005000000 */
[----:B------:R-:W-:Y:S01]  /*5360*/  USHF.L.U32 UR41, UR41, 0x7, URZ ;  /* 0x0000000729297899 */ /* 0x000fe200080006ff */
[----:B------:R-:W-:Y:S03]  /*5370*/  @P4 SHF.R.U32.HI R67, RZ, 0x10, R17 ;  /* 0x00000010ff434819 */ /* 0x000fe60000011611 */
[----:B------:R-:W-:Y:S02]  /*5380*/  @!P1 IMAD.IADD R0, R2, 0x1, -R3 ;  /* 0x0000000102009824 */ /* 0x000fe400078e0a03 */
[----:B------:R-:W-:Y:S02]  /*5390*/  @!P1 IMAD.IADD R2, R3, 0x1, -R2 ;  /* 0x0000000103029824 */ /* 0x000fe400078e0a02 */
[----:B------:R-:W-:Y:S02]  /*53a0*/  @!P1 IMAD R31, R0, R9, R31 ;  /* 0x00000009001f9224 */ /* 0x000fe400078e021f */
[----:B------:R-:W-:Y:S01]  /*53b0*/  @!P1 IMAD R29, R2, R10, R29 ;  /* 0x0000000a021d9224 */ /* 0x000fe200078e021d */
[----:B------:R-:W-:Y:S06]  /*53c0*/  @!P0 BRA `(.L_x_89) ;  /* 0x00000000007c8947 */ /* 0x000fec0003800000 */
[----:B------:R-:W1:Y:S01]  /*53d0*/  LDCU.64 UR8, c[0x4][0x80] ;  /* 0x01001000ff0877ac */ /* 0x000e620008000a00 */
[----:B------:R-:W-:Y:S01]  /*53e0*/  MOV R2, 0x0 ;  /* 0x0000000000027802 */ /* 0x000fe20000000f00 */
[----:B------:R-:W-:Y:S02]  /*53f0*/  HFMA2 R12, -RZ, RZ, 0, 5.9604644775390625e-08 ;  /* 0x00000001ff0c7431 */ /* 0x000fe400000001ff */
[----:B------:R-:W-:Y:S01]  /*5400*/  IMAD.MOV.U32 R8, RZ, RZ, 0x70 ;  /* 0x00000070ff087424 */ /* 0x000fe200078e00ff */
[----:B------:R2:W3:Y:S01]  /*5410*/  LDC.64 R14, c[0x4][R2] ;  /* 0x01000000020e7b82 */ /* 0x0004e20000000a00 */
[----:B------:R-:W4:Y:S01]  /*5420*/  LDCU.64 UR6, c[0x4][0x88] ;  /* 0x01001100ff0677ac */ /* 0x000f220008000a00 */
[----:B------:R-:W-:Y:S01]  /*5430*/  IMAD.MOV.U32 R13, RZ, RZ, RZ ;  /* 0x000000ffff0d7224 */ /* 0x000fe200078e00ff */
[----:B------:R-:W2:Y:S01]  /*5440*/  LDCU.64 UR4, c[0x4][0x8] ;  /* 0x01000100ff0477ac */ /* 0x000ea20008000a00 */
[----:B-1----:R-:W-:Y:S01]  /*5450*/  MOV R5, UR9 ;  /* 0x0000000900057c02 */ /* 0x002fe20008000f00 */
[----:B------:R-:W-:Y:S01]  /*5460*/  IMAD.U32 R4, RZ, RZ, UR8 ;  /* 0x00000008ff047e24 */ /* 0x000fe2000f8e00ff */
[----:B----4-:R-:W-:Y:S01]  /*5470*/  MOV R7, UR7 ;  /* 0x0000000700077c02 */ /* 0x010fe20008000f00 */
[----:B------:R-:W-:Y:S01]  /*5480*/  IMAD.U32 R6, RZ, RZ, UR6 ;  /* 0x00000006ff067e24 */ /* 0x000fe2000f8e00ff */
[----:B--2---:R-:W-:Y:S01]  /*5490*/  MOV R11, UR5 ;  /* 0x00000005000b7c02 */ /* 0x004fe20008000f00 */
[----:B------:R-:W-:Y:S02]  /*54a0*/  IMAD.U32 R10, RZ, RZ, UR4 ;  /* 0x00000004ff0a7e24 */ /* 0x000fe4000f8e00ff */
[----:B------:R-:W-:Y:S07]  /*54b0*/  LEPC R20, `(.L_x_90) ;  /* 0x000000001014794e */ /* 0x000fee0000000000 */
[----:B---3-5:R-:W-:Y:S05]  /*54c0*/  CALL.ABS.NOINC R14 ;  /* 0x000000000e007343 */ /* 0x028fea0003c00000 */
.L_x_90:
[----:B------:R-:W1:Y:S01]  /*54d0*/  LDCU.64 UR8, c[0x4][0x80] ;  /* 0x01001000ff0877ac */ /* 0x000e620008000a00 */
[----:B------:R-:W2:Y:S01]  /*54e0*/  LDC.64 R2, c[0x4][R2] ;  /* 0x0100000002027b82 */ /* 0x000ea20000000a00 */
[----:B------:R-:W-:Y:S02]  /*54f0*/  HFMA2 R12, -RZ, RZ, 0, 5.9604644775390625e-08 ;  /* 0x00000001ff0c7431 */ /* 0x000fe400000001ff */
[----:B------:R-:W-:Y:S02]  /*5500*/  IMAD.MOV.U32 R8, RZ, RZ, 0x70 ;  /* 0x00000070ff087424 */ /* 0x000fe400078e00ff */
[----:B------:R-:W-:Y:S01]  /*5510*/  IMAD.MOV.U32 R13, RZ, RZ, RZ ;  /* 0x000000ffff0d7224 */ /* 0x000fe200078e00ff */
[----:B------:R-:W3:Y:S01]  /*5520*/  LDCU.64 UR6, c[0x4][0x88] ;  /* 0x01001100ff0677ac */ /* 0x000ee20008000a00 */
[----:B------:R-:W4:Y:S01]  /*5530*/  LDCU.64 UR4, c[0x4][0x8] ;  /* 0x01000100ff0477ac */ /* 0x000f220008000a00 */
[----:B-1----:R-:W-:Y:S02]  /*5540*/  MOV R4, UR8 ;  /* 0x0000000800047c02 */ /* 0x002fe40008000f00 */
[----:B------:R-:W-:Y:S02]  /*5550*/  MOV R5, UR9 ;  /* 0x0000000900057c02 */ /* 0x000fe40008000f00 */
[----:B---3--:R-:W-:Y:S01]  /*5560*/  MOV R7, UR7 ;  /* 0x0000000700077c02 */ /* 0x008fe20008000f00 */
[----:B------:R-:W-:Y:S01]  /*5570*/  IMAD.U32 R6, RZ, RZ, UR6 ;  /* 0x00000006ff067e24 */ /* 0x000fe2000f8e00ff */
[----:B----4-:R-:W-:Y:S01]  /*5580*/  MOV R11, UR5 ;  /* 0x00000005000b7c02 */ /* 0x010fe20008000f00 */
[----:B------:R-:W-:Y:S02]  /*5590*/  IMAD.U32 R10, RZ, RZ, UR4 ;  /* 0x00000004ff0a7e24 */ /* 0x000fe4000f8e00ff */
[----:B------:R-:W-:Y:S07]  /*55a0*/  LEPC R20, `(.L_x_89) ;  /* 0x000000001014794e */ /* 0x000fee0000000000 */
[----:B--2---:R-:W-:Y:S05]  /*55b0*/  CALL.ABS.NOINC R2 ;  /* 0x0000000002007343 */ /* 0x004fea0003c00000 */
.L_x_89:
[----:B------:R-:W-:Y:S05]  /*55c0*/  BSYNC.RECONVERGENT B6 ;  /* 0x0000000000067941 */ /* 0x000fea0003800200 */
.L_x_88:
[----:B------:R-:W-:Y:S01]  /*55d0*/  ISETP.NE.U32.AND P4, PT, R54, RZ, PT ;  /* 0x000000ff3600720c */ /* 0x000fe20003f85070 */
[----:B------:R-:W-:Y:S01]  /*55e0*/  UISETP.NE.AND UP2, UPT, UR50, URZ, UPT ;  /* 0x000000ff3200728c */ /* 0x000fe2000bf45270 */
[----:B------:R-:W-:Y:S01]  /*55f0*/  ISETP.NE.U32.AND P2, PT, RZ, UR38, PT ;  /* 0x00000026ff007c0c */ /* 0x000fe2000bf45070 */
[----:B------:R-:W-:Y:S01]  /*5600*/  UISETP.NE.U32.AND UP1, UPT, UR44, URZ, UPT ;  /* 0x000000ff2c00728c */ /* 0x000fe2000bf25070 */
[----:B------:R-:W-:Y:S01]  /*5610*/  ISETP.NE.AND.EX P4, PT, R55, RZ, PT, P4 ;  /* 0x000000ff3700720c */ /* 0x000fe20003f85340 */
[----:B------:R-:W-:Y:S01]  /*5620*/  UPLOP3.LUT UP0, UPT, UPT, UPT, UPT, 0x40, 0x4 ;  /* 0x000000000004789c */ /* 0x000fe20003f0e870 */
[----:B------:R-:W-:Y:S01]  /*5630*/  ISETP.NE.AND.EX P2, PT, RZ, UR39, PT, P2 ;  /* 0x00000027ff007c0c */ /* 0x000fe2000bf45320 */
[----:B------:R-:W-:Y:S01]  /*5640*/  UISETP.NE.AND.EX UP1, UPT, UR45, URZ, UPT, UP1 ;  /* 0x000000ff2d00728c */ /* 0x000fe2000bf25310 */
[----:B------:R-:W-:Y:S04]  /*5650*/  PLOP3.LUT P1, PT, PT, PT, UP2, 0x80, 0x8 ;  /* 0x000000000008781c */ /* 0x000fe80003f2f028 */
[----:B------:R-:W-:Y:S06]  /*5660*/  @UP2 UPLOP3.LUT UP0, UPT, UPT, UPT, UP1, 0x80, 0x8 ;  /* 0x000000000008289c */ /* 0x000fec0003f0f010 */
[----:B------:R-:W-:Y:S01]  /*5670*/  PLOP3.LUT P0, PT, PT, PT, UP0, 0x80, 0x8 ;  /* 0x000000000008781c */ /* 0x000fe20003f0f008 */
[----:B------:R-:W-:Y:S01]  /*5680*/  @!UPT UIADD3 URZ, UPT, UPT, URZ, URZ, URZ ;  /* 0x000000fffffff290 */ /* 0x000fe2000fffe0ff */
[----:B------:R-:W-:Y:S11]  /*5690*/  BRA.U !UP1, `(.L_x_91) ;  /* 0x0000000109387547 */ /* 0x000ff6000b800000 */
[----:B------:R-:W-:Y:S01]  /*56a0*/  UISETP.NE.U32.AND UP0, UPT, UR38, URZ, UPT ;  /* 0x000000ff2600728c */ /* 0x000fe2000bf05070 */
[----:B------:R-:W-:Y:S02]  /*56b0*/  HFMA2 R0, -RZ, RZ, 0, 5.9604644775390625e-08 ;  /* 0x00000001ff007431 */ /* 0x000fe400000001ff */
[----:B------:R-:W-:Y:S01]  /*56c0*/  IMAD.MOV.U32 R59, RZ, RZ, 0x1 ;  /* 0x00000001ff3b7424 */ /* 0x000fe200078e00ff */
[----:B------:R-:W-:Y:S06]  /*56d0*/  UISETP.NE.AND.EX UP0, UPT, UR39, URZ, UPT, UP0 ;  /* 0x000000ff2700728c */ /* 0x000fec000bf05300 */
[----:B------:R-:W-:Y:S05]  /*56e0*/  PLOP3.LUT P3, PT, PT, PT, UP0, 0x80, 0x8 ;  /* 0x000000000008781c */ /* 0x000fea0003f6f008 */
[----:B------:R-:W1:Y:S01]  /*56f0*/  @UP0 LDCU.64 UR6, c[0x0][0x888] ;  /* 0x00011100ff0607ac */ /* 0x000e620008000a00 */
[----:B------:R-:W-:Y:S07]  /*5700*/  @UP0 UIMAD UR4, UR36, UR44, URZ ;  /* 0x0000002c240402a4 */ /* 0x000fee000f8e02ff */
[----:B------:R-:W-:Y:S01]  /*5710*/  @!P3 PRMT R59, R0, 0x7610, R59 ;  /* 0x00007610003bb816 */ /* 0x000fe2000000003b */
[----:B-1----:R-:W-:Y:S03]  /*5720*/  @UP0 UIMAD.WIDE UR6, UR4, 0x4, UR6 ;  /* 0x00000004040608a5 */ /* 0x002fe6000f8e0206 */
[----:B------:R-:W1:Y:S03]  /*5730*/  @!UP0 LDCU UR4, c[0x0][0x880] ;  /* 0x00011000ff0487ac */ /* 0x000e660008000800 */
[----:B------:R-:W-:Y:S01]  /*5740*/  IMAD.U32 R2, RZ, RZ, UR6 ;  /* 0x00000006ff027e24 */ /* 0x000fe2000f8e00ff */
[----:B------:R-:W-:Y:S05]  /*5750*/  MOV R3, UR7 ;  /* 0x0000000700037c02 */ /* 0x000fea0008000f00 */
[----:B-----5:R2:W5:Y:S02]  /*5760*/  @P3 LDG.E R35, desc[UR46][R2.64] ;  /* 0x0000002e02233981 */ /* 0x020564000c1e1900 */
[----:B-12---:R-:W-:Y:S02]  /*5770*/  @!P3 IMAD.U32 R35, RZ, RZ, UR4 ;  /* 0x00000004ff23be24 */ /* 0x006fe4000f8e00ff */
.L_x_91:
[----:B------:R-:W-:Y:S05]  /*5780*/  @!P4 BRA `(.L_x_92) ;  /* 0x000000000020c947 */ /* 0x000fea0003800000 */
[----:B------:R-:W-:Y:S04]  /*5790*/  ISETP.NE.U32.AND P3, PT, R52, RZ, PT ;  /* 0x000000ff3400720c */ /* 0x000fe80003f65070 */
[----:B------:R-:W-:Y:S11]  /*57a0*/  ISETP.NE.AND.EX P3, PT, R53, RZ, PT, P3 ;  /* 0x000000ff3500720c */ /* 0x000ff60003f65330 */
[----:B------:R-:W-:Y:S02]  /*57b0*/  @!UPT UIADD3 URZ, UPT, UPT, URZ, URZ, URZ ;  /* 0x000000fffffff290 */ /* 0x000fe4000fffe0ff */
[----:B------:R-:W1:Y:S01]  /*57c0*/  @P3 LDC.64 R2, c[0x0][0x8a8] ;  /* 0x00022a00ff023b82 */ /* 0x000e620000000a00 */
[----:B------:R-:W-:Y:S04]  /*57d0*/  @P3 IMAD R0, R54, UR36, RZ ;  /* 0x0000002436003c24 */ /* 0x000fe8000f8e02ff */
[----:B-1----:R-:W-:Y:S05]  /*57e0*/  @P3 IMAD.WIDE R2, R0, 0x4, R2 ;  /* 0x0000000400023825 */ /* 0x002fea00078e0202 */
[----:B-----5:R1:W5:Y:S02]  /*57f0*/  @P3 LDG.E R33, desc[UR46][R2.64] ;  /* 0x0000002e02213981 */ /* 0x020364000c1e1900 */
[----:B-1----:R-:W2:Y:S02]  /*5800*/  @!P3 LDC R33, c[0x0][0x8a0] ;  /* 0x00022800ff21bb82 */ /* 0x002ea40000000800 */
.L_x_92:
[----:B-----5:R-:W-:Y:S01]  /*5810*/  FSETP.NEU.AND P3, PT, R35, RZ, PT ;  /* 0x000000ff2300720b */ /* 0x020fe20003f6d000 */
[----:B------:R-:W-:Y:S01]  /*5820*/  IMAD.SHL.U32 R80, R64, 0x2, RZ ;  /* 0x0000000240507824 */ /* 0x000fe200078e00ff */
[----:B------:R-:W-:Y:S01]  /*5830*/  SEL R7, RZ, 0xffffffff, P2 ;  /* 0xffffffffff077807 */ /* 0x000fe20001000000 */
[----:B------:R-:W-:Y:S01]  /*5840*/  BSSY B1, `(.L_x_93) ;  /* 0x0000036000017945 */ /* 0x000fe20003800000 */
[----:B------:R-:W-:Y:S01]  /*5850*/  @P1 LOP3.LUT P2, RZ, R59, 0xff, RZ, 0xc0, !PT ;  /* 0x000000ff3bff1812 */ /* 0x000fe2000784c0ff */
[----:B------:R-:W-:Y:S01]  /*5860*/  VIADD R78, R80, UR48 ;  /* 0x00000030504e7c36 */ /* 0x000fe20008000000 */
[----:B------:R-:W-:Y:S01]  /*5870*/  @P1 SEL R2, RZ, 0xffffffff, P3 ;  /* 0xffffffffff021807 */ /* 0x000fe20001800000 */
[----:B------:R-:W-:Y:S01]  /*5880*/  IMAD.MOV.U32 R81, RZ, RZ, 0x1 ;  /* 0x00000001ff517424 */ /* 0x000fe200078e00ff */
[----:B------:R-:W-:Y:S01]  /*5890*/  LOP3.LUT R70, R70, 0x1, RZ, 0x3c, !PT ;  /* 0x0000000146467812 */ /* 0x000fe200078e3cff */
[----:B------:R-:W-:Y:S01]  /*58a0*/  IMAD.MOV.U32 R39, RZ, RZ, RZ ;  /* 0x000000ffff277224 */ /* 0x000fe200078e00ff */
[----:B------:R-:W-:Y:S02]  /*58b0*/  @P0 SEL R2, R7, R2, !P2 ;  /* 0x0000000207020207 */ /* 0x000fe40005000000 */
[----:B------:R-:W-:Y:S02]  /*58c0*/  CS2R R50, SRZ ;  /* 0x0000000000327805 */ /* 0x000fe4000001ff00 */
[----:B------:R-:W-:Y:S02]  /*58d0*/  LEA R79, R30, UR48, 0x3 ;  /* 0x000000301e4f7c11 */ /* 0x000fe4000f8e18ff */
[----:B------:R-:W-:Y:S02]  /*58e0*/  CS2R R48, SRZ ;  /* 0x0000000000307805 */ /* 0x000fe4000001ff00 */
[----:B------:R-:W-:Y:S02]  /*58f0*/  @P1 LOP3.LUT R2, R2, 0x1, RZ, 0xc0, !PT ;  /* 0x0000000102021812 */ /* 0x000fe400078ec0ff */
[----:B------:R-:W-:Y:S02]  /*5900*/  CS2R R42, SRZ ;  /* 0x00000000002a7805 */ /* 0x000fe4000001ff00 */
[----:B------:R-:W-:Y:S02]  /*5910*/  SHF.L.U32 R0, R69, 0x1f, RZ ;  /* 0x0000001f45007819 */ /* 0x000fe400000006ff */
[----:B------:R-:W-:Y:S02]  /*5920*/  CS2R R40, SRZ ;  /* 0x0000000000287805 */ /* 0x000fe4000001ff00 */
[----:B------:R-:W-:Y:S01]  /*5930*/  ISETP.NE.U32.OR P5, PT, R2, 0x1, !P1 ;  /* 0x000000010200780c */ /* 0x000fe20004fa5470 */
[----:B------:R-:W-:Y:S01]  /*5940*/  IMAD.IADD R77, R71, 0x1, R78 ;  /* 0x00000001474d7824 */ /* 0x000fe200078e024e */
[----:B------:R-:W-:Y:S02]  /*5950*/  PLOP3.LUT P2, PT, PT, PT, UP1, 0x80, 0x8 ;  /* 0x000000000008781c */ /* 0x000fe40003f4f018 */
[----:B------:R-:W-:Y:S02]  /*5960*/  LEA.HI R5, R30, R30, RZ, 0x1 ;  /* 0x0000001e1e057211 */ /* 0x000fe400078f08ff */
[----:B------:R-:W-:Y:S02]  /*5970*/  LOP3.LUT P4, R74, R59, 0xff, RZ, 0xc0, !PT ;  /* 0x000000ff3b4a7812 */ /* 0x000fe4000788c0ff */
[----:B------:R-:W-:Y:S01]  /*5980*/  SEL R2, RZ, 0xffffffff, P3 ;  /* 0xffffffffff027807 */ /* 0x000fe20001800000 */
[C---:B------:R-:W-:Y:S01]  /*5990*/  IMAD.SHL.U32 R3, R5.reuse, 0x40, RZ ;  /* 0x0000004005037824 */ /* 0x040fe200078e00ff */
[----:B------:R-:W-:Y:S02]  /*59a0*/  LOP3.LUT R5, R5, 0xffe, RZ, 0xc0, !PT ;  /* 0x00000ffe05057812 */ /* 0x000fe400078ec0ff */
[----:B------:R-:W-:Y:S02]  /*59b0*/  P2R R76, PR, RZ, 0x20 ;  /* 0x00000020ff4c7803 */ /* 0x000fe40000000000 */
[----:B------:R-:W-:Y:S01]  /*59c0*/  @P5 SHF.L.U32 R4, R70, 0x1f, RZ ;  /* 0x0000001f46045819 */ /* 0x000fe200000006ff */
[----:B------:R-:W-:Y:S01]  /*59d0*/  IMAD.IADD R34, R30, 0x1, -R5 ;  /* 0x000000011e227824 */ /* 0x000fe200078e0a05 */
[----:B------:R-:W-:Y:S02]  /*59e0*/  @P2 SEL R2, R7, R2, !P4 ;  /* 0x0000000207022207 */ /* 0x000fe40006000000 */
[----:B------:R-:W1:Y:S01]  /*59f0*/  @P5 SYNCS.PHASECHK.TRANS64.TRYWAIT P1, [UR48+0x70], R4 ;  /* 0x00007004ff0055a7 */ /* 0x000e620008021130 */
[----:B------:R-:W-:Y:S02]  /*5a00*/  LOP3.LUT R3, R3, 0xffffff80, RZ, 0xc0, !PT ;  /* 0xffffff8003037812 */ /* 0x000fe400078ec0ff */
[----:B------:R-:W-:Y:S03]  /*5a10*/  LOP3.LUT R2, R2, 0x1, RZ, 0xc0, !PT ;  /* 0x0000000102027812 */ /* 0x000fe600078ec0ff */
[----:B------:R-:W-:Y:S01]  /*5a20*/  IMAD.IADD R3, R32, 0x1, R3 ;  /* 0x0000000120037824 */ /* 0x000fe200078e0203 */
[----:B------:R-:W-:Y:S03]  /*5a30*/  ISETP.NE.U32.AND P2, PT, R2, 0x1, PT ;  /* 0x000000010200780c */ /* 0x000fe60003f45070 */
[----:B------:R-:W-:Y:S01]  /*5a40*/  IMAD R34, R34, 0x100000, R3 ;  /* 0x0010000022227824 */ /* 0x000fe200078e0203 */
[----:B------:R-:W-:Y:S01]  /*5a50*/  P2R R82, PR, RZ, 0x4 ;  /* 0x00000004ff527803 */ /* 0x000fe20000000000 */
[----:B------:R3:W4:Y:S01]  /*5a60*/  SYNCS.PHASECHK.TRANS64.TRYWAIT P0, [R79+URZ+0xe0], R0 ;  /* 0x0000e0004f0075a7 */ /* 0x00072200080011ff */
[----:B-1----:R-:W-:Y:S01]  /*5a70*/  @P5 SEL R81, RZ, 0x1, !P1 ;  /* 0x00000001ff515807 */ /* 0x002fe20004800000 */
[----:B---3--:R-:W-:Y:S06]  /*5a80*/  @!P5 BRA `(.L_x_94) ;  /* 0x000000000044d947 */ /* 0x008fec0003800000 */
[----:B------:R-:W-:Y:S01]  /*5a90*/  IMAD.MOV.U32 R50, RZ, RZ, RZ ;  /* 0x000000ffff327224 */ /* 0x000fe200078e00ff */
[----:B------:R-:W-:Y:S01]  /*5aa0*/  ISETP.NE.AND P1, PT, R81, RZ, PT ;  /* 0x000000ff5100720c */ /* 0x000fe20003f25270 */
[----:B------:R-:W-:Y:S01]  /*5ab0*/  BSSY B0, `(.L_x_95) ;  /* 0x0000008000007945 */ /* 0x000fe20003800000 */
[----:B------:R-:W-:Y:S02]  /*5ac0*/  CS2R R42, SRZ ;  /* 0x00000000002a7805 */ /* 0x000fe4000001ff00 */
[----:B------:R-:W-:Y:S02]  /*5ad0*/  CS2R R40, SRZ ;  /* 0x0000000000287805 */ /* 0x000fe4000001ff00 */
[----:B------:R-:W-:Y:S07]  /*5ae0*/  CS2R R48, SRZ ;  /* 0x0000000000307805 */ /* 0x000fee000001ff00 */
[----:B------:R-:W-:Y:S05]  /*5af0*/  @P1 BRA `(.L_x_96) ;  /* 0x00000000000c1947 */ /* 0x000fea0003800000 */
[----:B------:R-:W-:Y:S04]  /*5b00*/  SHF.L.U32 R3, R70, 0x1f, RZ ;  /* 0x0000001f46037819 */ /* 0x000fe800000006ff */
[----:B------:R-:W1:Y:S02]  /*5b10*/  SYNCS.PHASECHK.TRANS64.TRYWAIT P1, [UR48+0x70], R3 ;  /* 0x00007003ff0075a7 */ /* 0x000e640008021130 */
[----:B-1----:R-:W-:Y:S05]  /*5b20*/  @!P1 BRA `(.L_x_97) ;  /* 0x0000002c00e49947 */ /* 0x002fea0003800000 */
.L_x_96:
[----:B------:R-:W-:Y:S05]  /*5b30*/  BSYNC B0 ;  /* 0x0000000000007941 */ /* 0x000fea0003800000 */
.L_x_95:
[----:B------:R-:W-:Y:S01]  /*5b40*/  ISETP.NE.AND P1, PT, R82, RZ, PT ;  /* 0x000000ff5200720c */ /* 0x000fe20003f25270 */
[----:B------:R-:W-:Y:S11]  /*5b50*/  HFMA2 R39, -RZ, RZ, 0, 5.9604644775390625e-08 ;  /* 0x00000001ff277431 */ /* 0x000ff600000001ff */
[----:B------:R-:W-:Y:S01]  /*5b60*/  @!UPT UIADD3 URZ, UPT, UPT, URZ, URZ, URZ ;  /* 0x000000fffffff290 */ /* 0x000fe2000fffe0ff */
[----:B------:R-:W-:Y:S05]  /*5b70*/  @P1 WARPSYNC.ALL ;  /* 0x0000000000001948 */ /* 0x000fea0003800000 */
[----:B------:R3:W1:Y:S04]  /*5b80*/  @P1 LDSM.16.M88.4 R40, [R80+UR48+0x200] ;  /* 0x000200305028183b */ /* 0x0006680008000200 */
[----:B------:R3:W1:Y:S02]  /*5b90*/  @P1 LDSM.16.M88.4 R48, [R77+0x200] ;  /* 0x000200004d30183b */ /* 0x0006640000000200 */
.L_x_94:
[----:B------:R-:W-:Y:S05]  /*5ba0*/  BSYNC B1 ;  /* 0x0000000000017941 */ /* 0x000fea0003800000 */
.L_x_93:
[----:B-1----:R-:W-:Y:S04]  /*5bb0*/  SHF.R.U32.HI R2, RZ, 0x15, R34 ;  /* 0x00000015ff027819 */ /* 0x002fe80000011622 */
[----:B------:R-:W-:Y:S01]  /*5bc0*/  LOP3.LUT P1, RZ, R2, 0x3, R65, 0x48, !PT ;  /* 0x0000000302ff7812 */ /* 0x000fe20007824841 */
[----:B------:R-:W-:Y:S01]  /*5bd0*/  @!UPT UIADD3 URZ, UPT, UPT, URZ, URZ, URZ ;  /* 0x000000fffffff290 */ /* 0x000fe2000fffe0ff */
[----:B----4-:R-:W-:Y:S11]  /*5be0*/  @P0 BRA `(.L_x_98) ;  /* 0x0000000000080947 */ /* 0x010ff60003800000 */
[----:B------:R-:W1:Y:S02]  /*5bf0*/  SYNCS.PHASECHK.TRANS64.TRYWAIT P0, [R79+URZ+0xe0], R0 ;  /* 0x0000e0004f0075a7 */ /* 0x000e6400080011ff */
[----:B-1----:R-:W-:Y:S05]  /*5c00*/  @!P0 BRA `(.L_x_99) ;  /* 0x0000002c00c48947 */ /* 0x002fea0003800000 */
.L_x_98:
[----:B------:R-:W-:Y:S05]  /*5c10*/  @!P1 BRA `(.L_x_100) ;  /* 0x0000000000409947 */ /* 0x000fea0003800000 */
[----:B------:R-:W4:Y:S01]  /*5c20*/  LDCU.64 UR8, c[0x4][0x70] ;  /* 0x01000e00ff0877ac */ /* 0x000f220008000a00 */
[----:B------:R-:W-:Y:S01]  /*5c30*/  MOV R3, 0x0 ;  /* 0x0000000000037802 */ /* 0x000fe20000000f00 */
[----:B------:R-:W-:Y:S02]  /*5c40*/  HFMA2 R12, -RZ, RZ, 0, 5.9604644775390625e-08 ;  /* 0x00000001ff0c7431 */ /* 0x000fe400000001ff */
[----:B------:R-:W-:Y:S02]  /*5c50*/  IMAD.MOV.U32 R8, RZ, RZ, 0x192 ;  /* 0x00000192ff087424 */ /* 0x000fe400078e00ff */
[----:B------:R-:W-:Y:S01]  /*5c60*/  IMAD.MOV.U32 R13, RZ, RZ, RZ ;  /* 0x000000ffff0d7224 */ /* 0x000fe200078e00ff */
[----:B------:R-:W5:Y:S01]  /*5c70*/  LDCU.64 UR6, c[0x4][0x78] ;  /* 0x01000f00ff0677ac */ /* 0x000f620008000a00 */
[----:B------:R-:W1:Y:S01]  /*5c80*/  LDC.64 R2, c[0x4][R3] ;  /* 0x0100000003027b82 */ /* 0x000e620000000a00 */
[----:B------:R-:W2:Y:S01]  /*5c90*/  LDCU.64 UR4, c[0x4][0x10] ;  /* 0x01000200ff0477ac */ /* 0x000ea20008000a00 */
[----:B----4-:R-:W-:Y:S01]  /*5ca0*/  MOV R5, UR9 ;  /* 0x0000000900057c02 */ /* 0x010fe20008000f00 */
[----:B------:R-:W-:Y:S01]  /*5cb0*/  IMAD.U32 R4, RZ, RZ, UR8 ;  /* 0x00000008ff047e24 */ /* 0x000fe2000f8e00ff */
[----:B-----5:R-:W-:Y:S01]  /*5cc0*/  MOV R7, UR7 ;  /* 0x0000000700077c02 */ /* 0x020fe20008000f00 */
[----:B------:R-:W-:Y:S01]  /*5cd0*/  IMAD.U32 R6, RZ, RZ, UR6 ;  /* 0x00000006ff067e24 */ /* 0x000fe2000f8e00ff */
[----:B--2---:R-:W-:Y:S01]  /*5ce0*/  MOV R11, UR5 ;  /* 0x00000005000b7c02 */ /* 0x004fe20008000f00 */
[----:B------:R-:W-:Y:S02]  /*5cf0*/  IMAD.U32 R10, RZ, RZ, UR4 ;  /* 0x00000004ff0a7e24 */ /* 0x000fe4000f8e00ff */
[----:B------:R-:W-:Y:S07]  /*5d00*/  LEPC R20, `(.L_x_100) ;  /* 0x000000001014794e */ /* 0x000fee0000000000 */
[----:B-1-3--:R-:W-:Y:S05]  /*5d10*/  CALL.ABS.NOINC R2 ;  /* 0x0000000002007343 */ /* 0x00afea0003c00000 */
.L_x_100:
[----:B------:R-:W-:Y:S01]  /*5d20*/  SHF.L.U32 R20, R40, 0x10, RZ ;  /* 0x0000001028147819 */ /* 0x000fe200000006ff */
[----:B------:R-:W-:Y:S05]  /*5d30*/  WARPSYNC.ALL ;  /* 0x0000000000007948 */ /* 0x000fea0003800000 */
[----:B------:R-:W-:Y:S01]  /*5d40*/  R2UR UR4, R34 ;  /* 0x00000000220472ca */ /* 0x000fe200000e0000 */
[----:B------:R-:W-:Y:S01]  /*5d50*/  BSSY.RECONVERGENT B0, `(.L_x_101) ;  /* 0x000004e000007945 */ /* 0x000fe20003800200 */
[----:B------:R-:W-:Y:S02]  /*5d60*/  LOP3.LUT R21, R40, 0xffff0000, RZ, 0xc0, !PT ;  /* 0xffff000028157812 */ /* 0x000fe400078ec0ff */
[----:B------:R-:W-:Y:S02]  /*5d70*/  LOP3.LUT R36, R41, 0xffff0000, RZ, 0xc0, !PT ;  /* 0xffff000029247812 */ /* 0x000fe400078ec0ff */
[----:B------:R-:W-:Y:S02]  /*5d80*/  SHF.L.U32 R37, R43, 0x10, RZ ;  /* 0x000000102b257819 */ /* 0x000fe400000006ff */
[----:B------:R-:W-:Y:S02]  /*5d90*/  LOP3.LUT R38, R51, 0xffff0000, RZ, 0xc0, !PT ;  /* 0xffff000033267812 */ /* 0x000fe400078ec0ff */
[----:B------:R-:W-:Y:S03]  /*5da0*/  ISETP.NE.AND P0, PT, R72, RZ, PT ;  /* 0x000000ff4800720c */ /* 0x000fe60003f05270 */
[----:B------:R-:W1:Y:S02]  /*5db0*/  LDTM.16dp256bit.x4 R4, tmem[UR4] ;  /* 0x00000004000479ee */ /* 0x000e640008120000 */
[C---:B-12---:R-:W-:Y:S01]  /*5dc0*/  FMUL R0, R33.reuse, R4 ;  /* 0x0000000421007220 */ /* 0x046fe20000400000 */
[C---:B------:R-:W-:Y:S01]  /*5dd0*/  FMUL R2, R33.reuse, R5 ;  /* 0x0000000521027220 */ /* 0x040fe20000400000 */
[C---:B------:R-:W-:Y:S01]  /*5de0*/  FMUL R3, R33.reuse, R6 ;  /* 0x0000000621037220 */ /* 0x040fe20000400000 */
[----:B------:R-:W-:Y:S01]  /*5df0*/  FMUL R7, R33, R7 ;  /* 0x0000000721077220 */ /* 0x000fe20000400000 */
[----:B------:R-:W-:Y:S01]  /*5e00*/  FFMA R0, R35, R20, R0 ;  /* 0x0000001423007223 */ /* 0x000fe20000000000 */
[----:B------:R-:W-:Y:S01]  /*5e10*/  SHF.L.U32 R20, R41, 0x10, RZ ;  /* 0x0000001029147819 */ /* 0x000fe200000006ff */
[----:B------:R-:W-:Y:S01]  /*5e20*/  FFMA R2, R35, R21, R2 ;  /* 0x0000001523027223 */ /* 0x000fe20000000002 */
[C---:B------:R-:W-:Y:S01]  /*5e30*/  SHF.L.U32 R21, R42.reuse, 0x10, RZ ;  /* 0x000000102a157819 */ /* 0x040fe200000006ff */
[C---:B------:R-:W-:Y:S01]  /*5e40*/  FMUL R4, R33.reuse, R8 ;  /* 0x0000000821047220 */ /* 0x040fe20000400000 */
[----:B------:R-:W-:Y:S01]  /*5e50*/  FMUL R5, R33, R9 ;  /* 0x0000000921057220 */ /* 0x000fe20000400000 */
[C---:B------:R-:W-:Y:S01]  /*5e60*/  FFMA R3, R35.reuse, R20, R3 ;  /* 0x0000001423037223 */ /* 0x040fe20000000003 */
[----:B------:R-:W-:Y:S01]  /*5e70*/  LOP3.LUT R20, R42, 0xffff0000, RZ, 0xc0, !PT ;  /* 0xffff00002a147812 */ /* 0x000fe200078ec0ff */
[----:B------:R-:W-:Y:S01]  /*5e80*/  FFMA R7, R35, R36, R7 ;  /* 0x0000002423077223 */ /* 0x000fe20000000007 */
[----:B------:R-:W-:Y:S01]  /*5e90*/  LOP3.LUT R36, R43, 0xffff0000, RZ, 0xc0, !PT ;  /* 0xffff00002b247812 */ /* 0x000fe200078ec0ff */
[C---:B------:R-:W-:Y:S01]  /*5ea0*/  FMUL R6, R33.reuse, R10 ;  /* 0x0000000a21067220 */ /* 0x040fe20000400000 */
[----:B------:R-:W-:Y:S01]  /*5eb0*/  F2FP.BF16.F32.PACK_AB R44, R2, R0 ;  /* 0x00000000022c723e */ /* 0x000fe200000010ff */
[----:B------:R-:W-:Y:S01]  /*5ec0*/  FMUL R11, R33, R11 ;  /* 0x0000000b210b7220 */ /* 0x000fe20000400000 */
[----:B------:R-:W-:Y:S01]  /*5ed0*/  F2FP.BF16.F32.PACK_AB R45, R7, R3 ;  /* 0x00000003072d723e */ /* 0x000fe200000010ff */
[----:B------:R-:W-:Y:S01]  /*5ee0*/  FFMA R4, R35, R21, R4 ;  /* 0x0000001523047223 */ /* 0x000fe20000000004 */
[----:B------:R-:W-:Y:S01]  /*5ef0*/  SHF.L.U32 R21, R49, 0x10, RZ ;  /* 0x0000001031157819 */ /* 0x000fe200000006ff */
[C---:B------:R-:W-:Y:S01]  /*5f00*/  FFMA R5, R35.reuse, R20, R5 ;  /* 0x0000001423057223 */ /* 0x040fe20000000005 */
[C---:B------:R-:W-:Y:S01]  /*5f10*/  SHF.L.U32 R20, R48.reuse, 0x10, RZ ;  /* 0x0000001030147819 */ /* 0x040fe200000006ff */
[----:B------:R-:W-:Y:S01]  /*5f20*/  FFMA R6, R35, R37, R6 ;  /* 0x0000002523067223 */ /* 0x000fe20000000006 */
[----:B------:R-:W-:Y:S01]  /*5f30*/  SHF.L.U32 R37, R51, 0x10, RZ ;  /* 0x0000001033257819 */ /* 0x000fe200000006ff */
[----:B------:R-:W-:Y:S01]  /*5f40*/  FFMA R11, R35, R36, R11 ;  /* 0x00000024230b7223 */ /* 0x000fe2000000000b */
[C---:B------:R-:W-:Y:S01]  /*5f50*/  FMUL R8, R33.reuse, R12 ;  /* 0x0000000c21087220 */ /* 0x040fe20000400000 */
[----:B------:R-:W-:Y:S01]  /*5f60*/  LOP3.LUT R36, R48, 0xffff0000, RZ, 0xc0, !PT ;  /* 0xffff000030247812 */ /* 0x000fe200078ec0ff */
[C---:B------:R-:W-:Y:S01]  /*5f70*/  FMUL R9, R33.reuse, R13 ;  /* 0x0000000d21097220 */ /* 0x040fe20000400000 */
[----:B------:R-:W-:Y:S01]  /*5f80*/  FMUL R10, R33, R14 ;  /* 0x0000000e210a7220 */ /* 0x000fe20000400000 */
[----:B------:R-:W-:Y:S01]  /*5f90*/  FFMA R8, R35, R20, R8 ;  /* 0x0000001423087223 */ /* 0x000fe20000000008 */
[----:B------:R-:W-:Y:S01]  /*5fa0*/  LOP3.LUT R20, R49, 0xffff0000, RZ, 0xc0, !PT ;  /* 0xffff000031147812 */ /* 0x000fe200078ec0ff */
[C---:B------:R-:W-:Y:S01]  /*5fb0*/  FFMA R9, R35.reuse, R36, R9 ;  /* 0x0000002423097223 */ /* 0x040fe20000000009 */
[----:B------:R-:W-:Y:S01]  /*5fc0*/  FFMA R10, R35, R21, R10 ;  /* 0x00000015230a7223 */ /* 0x000fe2000000000a */
[C---:B------:R-:W-:Y:S01]  /*5fd0*/  FMUL R15, R33.reuse, R15 ;  /* 0x0000000f210f7220 */ /* 0x040fe20000400000 */
[C---:B------:R-:W-:Y:S01]  /*5fe0*/  SHF.L.U32 R21, R50.reuse, 0x10, RZ ;  /* 0x0000001032157819 */ /* 0x040fe200000006ff */
[C---:B------:R-:W-:Y:S01]  /*5ff0*/  FMUL R12, R33.reuse, R16 ;  /* 0x00000010210c7220 */ /* 0x040fe20000400000 */
[----:B------:R-:W-:Y:S01]  /*6000*/  LOP3.LUT R36, R50, 0xffff0000, RZ, 0xc0, !PT ;  /* 0xffff000032247812 */ /* 0x000fe200078ec0ff */
[C---:B------:R-:W-:Y:S01]  /*6010*/  FMUL R13, R33.reuse, R17 ;  /* 0x00000011210d7220 */ /* 0x040fe20000400000 */
[----:B------:R-:W-:Y:S01]  /*6020*/  FMUL R14, R33, R18 ;  /* 0x00000012210e7220 */ /* 0x000fe20000400000 */
[----:B------:R-:W-:Y:S01]  /*6030*/  FFMA R15, R35, R20, R15 ;  /* 0x00000014230f7223 */ /* 0x000fe2000000000f */
[----:B------:R-:W-:Y:S01]  /*6040*/  FMUL R19, R33, R19 ;  /* 0x0000001321137220 */ /* 0x000fe20000400000 */
[C---:B------:R-:W-:Y:S01]  /*6050*/  FFMA R12, R35.reuse, R21, R12 ;  /* 0x00000015230c7223 */ /* 0x040fe2000000000c */
[C---:B------:R-:W-:Y:S01]  /*6060*/  FFMA R13, R35.reuse, R36, R13 ;  /* 0x00000024230d7223 */ /* 0x040fe2000000000d */
[C---:B------:R-:W-:Y:S01]  /*6070*/  FFMA R14, R35.reuse, R37, R14 ;  /* 0x00000025230e7223 */ /* 0x040fe2000000000e */
[----:B------:R-:W-:Y:S01]  /*6080*/  FFMA R19, R35, R38, R19 ;  /* 0x0000002623137223 */ /* 0x000fe20000000013 */
[----:B------:R-:W-:Y:S02]  /*6090*/  F2FP.BF16.F32.PACK_AB R46, R5, R4 ;  /* 0x00000004052e723e */ /* 0x000fe400000010ff */
[----:B------:R-:W-:Y:S02]  /*60a0*/  F2FP.BF16.F32.PACK_AB R47, R11, R6 ;  /* 0x000000060b2f723e */ /* 0x000fe400000010ff */
[----:B------:R-:W-:Y:S02]  /*60b0*/  F2FP.BF16.F32.PACK_AB R84, R9, R8 ;  /* 0x000000080954723e */ /* 0x000fe400000010ff */
[----:B------:R-:W-:Y:S01]  /*60c0*/  F2FP.BF16.F32.PACK_AB R85, R15, R10 ;  /* 0x0000000a0f55723e */ /* 0x000fe200000010ff */
[----:B------:R1:W-:Y:S01]  /*60d0*/  STSM.16.M88.4 [R78+0x200], R44 ;  /* 0x0002002c4e007844 */ /* 0x0003e20000000200 */
[----:B------:R-:W-:Y:S02]  /*60e0*/  F2FP.BF16.F32.PACK_AB R86, R13, R12 ;  /* 0x0000000c0d56723e */ /* 0x000fe400000010ff */
[----:B------:R-:W-:Y:S05]  /*60f0*/  F2FP.BF16.F32.PACK_AB R87, R19, R14 ;  /* 0x0000000e1357723e */ /* 0x000fea00000010ff */
[----:B------:R1:W-:Y:S01]  /*6100*/  STSM.16.M88.4 [R77+0x200], R84 ;  /* 0x000200544d007844 */ /* 0x0003e20000000200 */
[----:B------:R-:W-:Y:S01]  /*6110*/  @!PT LDS RZ, [RZ] ;  /* 0x00000000fffff984 */ /* 0x000fe20000000800 */
[----:B------:R-:W-:Y:S01]  /*6120*/  @!PT LDS RZ, [RZ] ;  /* 0x00000000fffff984 */ /* 0x000fe20000000800 */
[----:B------:R-:W-:Y:S01]  /*6130*/  @!PT LDS RZ, [RZ] ;  /* 0x00000000fffff984 */ /* 0x000fe20000000800 */
[----:B------:R-:W-:Y:S01]  /*6140*/  @!PT LDS RZ, [RZ] ;  /* 0x00000000fffff984 */ /* 0x000fe20000000800 */
[----:B------:R2:W-:Y:S07]  /*6150*/  MEMBAR.ALL.CTA ;  /* 0x0000000000007992 */ /* 0x0005ee0000008000 */
[----:B--2---:R-:W2:Y:S02]  /*6160*/  FENCE.VIEW.ASYNC.S ;  /* 0x00000000000073c6 */ /* 0x004ea40000000000 */
[----:B--2---:R-:W-:Y:S06]  /*6170*/  BAR.SYNC.DEFER_BLOCKING 0x1, 0x80 ;  /* 0x0042000000007b1d */ /* 0x004fec0000010000 */
[----:B------:R-:W-:Y:S05]  /*6180*/  @P0 BRA `(.L_x_102) ;  /* 0x0000000000280947 */ /* 0x000fea0003800000 */
[----:B------:R-:W-:Y:S02]  /*6190*/  UIADD3 UR4, UPT, UPT, UR48, 0x200, URZ ;  /* 0x0000020030047890 */ /* 0x000fe4000fffe0ff */
[----:B------:R-:W-:Y:S01]  /*61a0*/  UIADD3 UR6, UP0, UPT, UR52, 0x680, URZ ;  /* 0x0000068034067890 */ /* 0x000fe2000ff1e0ff */
[----:B------:R-:W-:Y:S03]  /*61b0*/  UMOV UR43, UR36 ;  /* 0x00000024002b7c82 */ /* 0x000fe60008000000 */
[----:B------:R-:W-:Y:S01]  /*61c0*/  MOV R66, UR4 ;  /* 0x0000000400427c02 */ /* 0x000fe20008000f00 */
[----:B------:R-:W-:Y:S03]  /*61d0*/  UIADD3.X UR7, UPT, UPT, URZ, UR53, URZ, UP0, !UPT ;  /* 0x00000035ff077290 */ /* 0x000fe600087fe4ff */
[----:B------:R-:W-:Y:S11]  /*61e0*/  R2UR UR40, R66 ;  /* 0x00000000422872ca */ /* 0x000ff600000e0000 */
[----:B------:R-:W-:Y:S02]  /*61f0*/  @!UPT UIADD3 URZ, UPT, UPT, URZ, URZ, URZ ;  /* 0x000000fffffff290 */ /* 0x000fe4000fffe0ff */
[----:B------:R2:W-:Y:S01]  /*6200*/  UTMASTG.3D [UR40], [UR6] ;  /* 0x00000028060073b5 */ /* 0x0005e20008010000 */
[----:B------:R0:W-:Y:S01]  /*6210*/  UTMACMDFLUSH ;  /* 0x00000000000079b7 */ /* 0x0001e20000000000 */
[----:B--2---:R-:W-:Y:S04]  /*6220*/  DEPBAR.LE SB0, 0x1 ;  /* 0x000080400000791a */ /* 0x004fe80000000000 */
.L_x_102:
[----:B------:R-:W-:Y:S05]  /*6230*/  BSYNC.RECONVERGENT B0 ;  /* 0x0000000000007941 */ /* 0x000fea0003800200 */
.L_x_101:
[----:B------:R-:W-:Y:S01]  /*6240*/  BAR.SYNC.DEFER_BLOCKING 0x1, 0x80 ;  /* 0x0042000000007b1d */ /* 0x000fe20000010000 */
[----:B------:R-:W-:Y:S01]  /*6250*/  ISETP.NE.AND P1, PT, R76, RZ, PT ;  /* 0x000000ff4c00720c */ /* 0x000fe20003f25270 */
[----:B------:R-:W-:Y:S01]  /*6260*/  UISETP.NE.AND UP0, UPT, UR49, URZ, UPT ;  /* 0x000000ff3100728c */ /* 0x000fe2000bf05270 */
[----:B------:R-:W-:Y:S11]  /*6270*/  LEA R3, R39, UR48, 0x3 ;  /* 0x0000003027037c11 */ /* 0x000ff6000f8e18ff */
[----:B------:R-:W-:Y:S01]  /*6280*/  @P1 SHF.L.U32 R2, R70, 0x1f, RZ ;  /* 0x0000001f46021819 */ /* 0x000fe200000006ff */
[----:B------:R-:W-:Y:S06]  /*6290*/  BRA.U !UP0, `(.L_x_103) ;  /* 0x0000000108247547 */ /* 0x000fec000b800000 */
[----:B------:R-:W-:Y:S01]  /*62a0*/  IMAD.U32 R5, RZ, RZ, UR51 ;  /* 0x00000033ff057e24 */ /* 0x000fe2000f8e00ff */
[----:B------:R-:W-:Y:S01]  /*62b0*/  MOV R0, UR37 ;  /* 0x0000002500007c02 */ /* 0x000fe20008000f00 */
[----:B------:R-:W-:Y:S03]  /*62c0*/  UIADD3 UR51, UPT, UPT, UR51, 0x1, URZ ;  /* 0x0000000133337890 */ /* 0x000fe6000fffe0ff */
[----:B------:R-:W-:Y:S01]  /*62d0*/  @P1 LEA R5, R5, UR48, 0x3 ;  /* 0x0000003005051c11 */ /* 0x000fe2000f8e18ff */
[----:B------:R-:W-:Y:S04]  /*62e0*/  UISETP.NE.AND UP0, UPT, UR51, 0x4, UPT ;  /* 0x000000043300788c */ /* 0x000fe8000bf05270 */
[----:B------:R-:W-:Y:S01]  /*62f0*/  @P1 VIADD R5, R5, 0x90 ;  /* 0x0000009005051836 */ /* 0x000fe20000000000 */
[----:B------:R-:W-:Y:S04]  /*6300*/  USEL UR51, UR51, URZ, UP0 ;  /* 0x000000ff33337287 */ /* 0x000fe80008000000 */
[----:B------:R-:W-:Y:S04]  /*6310*/  @P1 PRMT R0, R0, 0x654, R5 ;  /* 0x0000065400001816 */ /* 0x000fe80000000005 */
[----:B------:R2:W-:Y:S04]  /*6320*/  @P1 SYNCS.ARRIVE.TRANS64.RED.A1T0 RZ, [R0+URZ], RZ ;  /* 0x000000ff00ff19a7 */ /* 0x0005e800081004ff */
.L_x_103:
[----:B------:R-:W4:Y:S01]  /*6330*/  @P1 SYNCS.PHASECHK.TRANS64.TRYWAIT P0, [R3+URZ+0x70], R2 ;  /* 0x00007002030015a7 */ /* 0x000f2200080011ff */
[----:B------:R-:W-:Y:S01]  /*6340*/  BSSY B1, `(.L_x_104) ;  /* 0x0000013000017945 */ /* 0x000fe20003800000 */
[----:B----4-:R-:W-:Y:S03]  /*6350*/  @P1 SEL R81, RZ, 0x1, !P0 ;  /* 0x00000001ff511807 */ /* 0x010fe60004000000 */
[----:B------:R-:W-:Y:S05]  /*6360*/  @!P1 BRA `(.L_x_105) ;  /* 0x0000000000409947 */ /* 0x000fea0003800000 */
[----:B------:R-:W-:Y:S01]  /*6370*/  ISETP.NE.AND P1, PT, R82, RZ, PT ;  /* 0x000000ff5200720c */ /* 0x000fe20003f25270 */
[----:B------:R-:W-:Y:S01]  /*6380*/  BSSY B0, `(.L_x_106) ;  /* 0x0000009000007945 */ /* 0x000fe20003800000 */
[----:B------:R-:W-:Y:S11]  /*6390*/  ISETP.NE.AND P0, PT, R81, RZ, PT ;  /* 0x000000ff5100720c */ /* 0x000ff60003f05270 */
[----:B------:R-:W-:Y:S05]  /*63a0*/  @P1 IMAD R4, R39, 0x1000, R80 ;  /* 0x0000100027041824 */ /* 0x000fea00078e0250 */
[----:B------:R-:W-:Y:S05]  /*63b0*/  @P1 IADD3 R2, PT, PT, R4, UR48, RZ ;  /* 0x0000003004021c10 */ /* 0x000fea000fffe0ff */
[----:B------:R-:W-:Y:S01]  /*63c0*/  @P1 IMAD.IADD R2, R71, 0x1, R2 ;  /* 0x0000000147021824 */ /* 0x000fe200078e0202 */
[----:B------:R-:W-:Y:S06]  /*63d0*/  @P0 BRA `(.L_x_107) ;  /* 0x00000000000c0947 */ /* 0x000fec0003800000 */
[----:B--2---:R-:W-:Y:S04]  /*63e0*/  SHF.L.U32 R0, R70, 0x1f, RZ ;  /* 0x0000001f46007819 */ /* 0x004fe800000006ff */
[----:B------:R-:W2:Y:S02]  /*63f0*/  SYNCS.PHASECHK.TRANS64.TRYWAIT P0, [R3+URZ+0x70], R0 ;  /* 0x00007000030075a7 */ /* 0x000ea400080011ff */
[----:B--2---:R-:W-:Y:S05]  /*6400*/  @!P0 BRA `(.L_x_108) ;  /* 0x0000002400d88947 */ /* 0x004fea0003800000 */
.L_x_107:
[----:B------:R-:W-:Y:S05]  /*6410*/  BSYNC B0 ;  /* 0x0000000000007941 */ /* 0x000fea0003800000 */
.L_x_106:
[----:B------:R-:W-:Y:S02]  /*6420*/  ISETP.NE.AND P0, PT, R82, RZ, PT ;  /* 0x000000ff5200720c */ /* 0x000fe40003f05270 */
[----:B------:R-:W-:Y:S11]  /*6430*/  IADD3 R39, PT, PT, R39, 0x1, RZ ;  /* 0x0000000127277810 */ /* 0x000ff60007ffe0ff */
[----:B------:R-:W-:Y:S05]  /*6440*/  @P0 WARPSYNC.ALL ;  /* 0x0000000000000948 */ /* 0x000fea0003800000 */
[----:B------:R4:W1:Y:S04]  /*6450*/  @P0 LDSM.16.M88.4 R40, [R4+UR48+0x200] ;  /* 0x000200300428083b */ /* 0x0008680008000200 */
[----:B------:R4:W1:Y:S02]  /*6460*/  @P0 LDSM.16.M88.4 R48, [R2+0x200] ;  /* 0x000200000230083b */ /* 0x0008640000000200 */
.L_x_105:
[----:B------:R-:W-:Y:S05]  /*6470*/  BSYNC B1 ;  /* 0x0000000000017941 */ /* 0x000fea0003800000 */
.L_x_104:
[----:B--2---:R-:W-:Y:S05]  /*6480*/  VIADD R0, R34, 0x20 ;  /* 0x0000002022007836 */ /* 0x004fea0000000000 */
[----:B------:R-:W-:Y:S04]  /*6490*/  SHF.R.U32.HI R0, RZ, 0x15, R0 ;  /* 0x00000015ff007819 */ /* 0x000fe80000011600 */
[----:B------:R-:W-:Y:S11]  /*64a0*/  LOP3.LUT P0, RZ, R0, 0x3, R65, 0x48, !PT ;  /* 0x0000000300ff7812 */ /* 0x000ff60007804841 */
[----:B------:R-:W-:Y:S02]  /*64b0*/  @!UPT UIADD3 URZ, UPT, UPT, URZ, URZ, URZ ;  /* 0x000000fffffff290 */ /* 0x000fe4000fffe0ff */
[----:B------:R-:W-:Y:S05]  /*64c0*/  @!P0 BRA `(.L_x_109) ;  /* 0x0000000000408947 */ /* 0x000fea0003800000 */
[----:B------:R-:W2:Y:S01]  /*64d0*/  LDCU.64 UR8, c[0x4][0x70] ;  /* 0x01000e00ff0877ac */ /* 0x000ea20008000a00 */
[----:B------:R-:W-:Y:S01]  /*64e0*/  MOV R3, 0x0 ;  /* 0x0000000000037802 */ /* 0x000fe20000000f00 */
[----:B------:R-:W-:Y:S02]  /*64f0*/  HFMA2 R12, -RZ, RZ, 0, 5.9604644775390625e-08 ;  /* 0x00000001ff0c7431 */ /* 0x000fe400000001ff */
[----:B------:R-:W-:Y:S02]  /*6500*/  IMAD.MOV.U32 R8, RZ, RZ, 0x192 ;  /* 0x00000192ff087424 */ /* 0x000fe400078e00ff */
[----:B------:R-:W-:Y:S01]  /*6510*/  IMAD.MOV.U32 R13, RZ, RZ, RZ ;  /* 0x000000ffff0d7224 */ /* 0x000fe200078e00ff */
[----:B------:R-:W5:Y:S01]  /*6520*/  LDCU.64 UR6, c[0x4][0x78] ;  /* 0x01000f00ff0677ac */ /* 0x000f620008000a00 */
[----:B----4-:R-:W4:Y:S01]  /*6530*/  LDC.64 R2, c[0x4][R3] ;  /* 0x0100000003027b82 */ /* 0x010f220000000a00 */
[----:B------:R-:W3:Y:S01]  /*6540*/  LDCU.64 UR4, c[0x4][0x10] ;  /* 0x01000200ff0477ac */ /* 0x000ee20008000a00 */
[----:B--2---:R-:W-:Y:S01]  /*6550*/  MOV R5, UR9 ;  /* 0x0000000900057c02 */ /* 0x004fe20008000f00 */
[----:B------:R-:W-:Y:S01]  /*6560*/  IMAD.U32 R4, RZ, RZ, UR8 ;  /* 0x00000008ff047e24 */ /* 0x000fe2000f8e00ff */
[----:B-----5:R-:W-:Y:S01]  /*6570*/  MOV R7, UR7 ;  /* 0x0000000700077c02 */ /* 0x020fe20008000f00 */
[----:B------:R-:W-:Y:S01]  /*6580*/  IMAD.U32 R6, RZ, RZ, UR6 ;  /* 0x00000006ff067e24 */ /* 0x000fe2000f8e00ff */
[----:B---3--:R-:W-:Y:S01]  /*6590*/  MOV R11, UR5 ;  /* 0x00000005000b7c02 */ /* 0x008fe20008000f00 */
[----:B------:R-:W-:Y:S02]  /*65a0*/  IMAD.U32 R10, RZ, RZ, UR4 ;  /* 0x00000004ff0a7e24 */ /* 0x000fe4000f8e00ff */
[----:B------:R-:W-:Y:S07]  /*65b0*/  LEPC R20, `(.L_x_109) ;  /* 0x000000001014794e */ /* 0x000fee0000000000 */
[----:B-1--4-:R-:W-:Y:S05]  /*65c0*/  CALL.ABS.NOINC R2 ;  /* 0x0000000002007343 */ /* 0x012fea0003c00000 */
.L_x_109:
[----:B-1----:R-:W-:Y:S01]  /*65d0*/  SHF.L.U32 R20, R40, 0x10, RZ ;  /* 0x0000001028147819 */ /* 0x002fe200000006ff */
[----:B------:R-:W-:Y:S05]  /*65e0*/  WARPSYNC.ALL ;  /* 0x0000000000007948 */ /* 0x000fea0003800000 */
[----:B------:R-:W-:Y:S01]  /*65f0*/  R2UR UR4, R34 ;  /* 0x00000000220472ca */ /* 0x000fe200000e0000 */
[----:B------:R-:W-:Y:S01]  /*6600*/  BSSY.RECONVERGENT B0, `(.L_x_110) ;  /* 0x0000055000007945 */ /* 0x000fe20003800200 */
[----:B------:R-:W-:Y:S02]  /*6610*/  LOP3.LUT R21, R40, 0xffff0000, RZ, 0xc0, !PT ;  /* 0xffff000028157812 */ /* 0x000fe400078ec0ff */
[----:B------:R-:W-:Y:S02]  /*6620*/  LOP3.LUT R36, R41, 0xffff0000, RZ, 0xc0, !PT ;  /* 0xffff000029247812 */ /* 0x000fe400078ec0ff */
[----:B------:R-:W-:Y:S02]  /*6630*/  SHF.L.U32 R37, R48, 0x10, RZ ;  /* 0x0000001030257819 */ /* 0x000fe400000006ff */
[----:B------:R-:W-:Y:S02]  /*6640*/  ISETP.NE.AND P6, PT, R76, RZ, PT ;  /* 0x000000ff4c00720c */ /* 0x000fe40003fc5270 */
[----:B------:R-:W-:Y:S02]  /*6650*/  ISETP.NE.AND P0, PT, R72, RZ, PT ;  /* 0x000000ff4800720c */ /* 0x000fe40003f05270 */
[----:B------:R-:W-:Y:S01]  /*6660*/  MOV R38, UR51 ;  /* 0x0000003300267c02 */ /* 0x000fe20008000f00 */
[----:B----4-:R-:W1:Y:S01]  /*6670*/  LDTM.16dp256bit.x4 R4, tmem[UR4+0x20] ;  /* 0x00002004000479ee */ /* 0x010e620008120000 */
[----:B------:R-:W-:Y:S07]  /*6680*/  MOV R83, UR37 ;  /* 0x0000002500537c02 */ /* 0x000fee0008000f00 */
[----:B------:R-:W-:Y:S02]  /*6690*/  @P6 LEA R38, R38, UR48, 0x3 ;  /* 0x0000003026266c11 */ /* 0x000fe4000f8e18ff */
[----:B------:R-:W-:Y:S02]  /*66a0*/  @P6 SHF.L.U32 R88, R70, 0x1f, RZ ;  /* 0x0000001f46586819 */ /* 0x000fe400000006ff */
[----:B------:R-:W-:Y:S04]  /*66b0*/  @P6 IADD3 R38, PT, PT, R38, 0x90, RZ ;  /* 0x0000009026266810 */ /* 0x000fe80007ffe0ff */
[----:B------:R-:W-:Y:S02]  /*66c0*/  @P6 PRMT R38, R83, 0x654, R38 ;  /* 0x0000065453266816 */ /* 0x000fe40000000026 */
[----:B------:R-:W-:Y:S01]  /*66d0*/  LEA R83, R39, UR48, 0x3 ;  /* 0x0000003027537c11 */ /* 0x000fe2000f8e18ff */
[C---:B-1----:R-:W-:Y:S01]  /*66e0*/  FMUL R0, R33.reuse, R4 ;  /* 0x0000000421007220 */ /* 0x042fe20000400000 */
[C---:B------:R-:W-:Y:S01]  /*66f0*/  FMUL R2, R33.reuse, R5 ;  /* 0x0000000521027220 */ /* 0x040fe20000400000 */
[C---:B------:R-:W-:Y:S01]  /*6700*/  FMUL R3, R33.reuse, R6 ;  /* 0x0000000621037220 */ /* 0x040fe20000400000 */
[----:B------:R-:W-:Y:S01]  /*6710*/  FMUL R7, R33, R7 ;  /* 0x0000000721077220 */ /* 0x000fe20000400000 */
[----:B------:R-:W-:Y:S01]  /*6720*/  FFMA R0, R35, R20, R0 ;  /* 0x0000001423007223 */ /* 0x000fe20000000000 */
[----:B------:R-:W-:Y:S01]  /*6730*/  SHF.L.U32 R20, R41, 0x10, RZ ;  /* 0x0000001029147819 */ /* 0x000fe200000006ff */
[----:B------:R-:W-:Y:S01]  /*6740*/  FFMA R2, R35, R21, R2 ;  /* 0x0000001523027223 */ /* 0x000fe20000000002 */
[----:B------:R-:W-:Y:S01]  /*6750*/  SHF.L.U32 R21, R43, 0x10, RZ ;  /* 0x000000102b157819 */ /* 0x000fe200000006ff */
[C---:B------:R-:W-:Y:S01]  /*6760*/  FMUL R4, R33.reuse, R8 ;  /* 0x0000000821047220 */ /* 0x040fe20000400000 */
[----:B------:R-:W-:Y:S01]  /*6770*/  FMUL R5, R33, R9 ;  /* 0x0000000921057220 */ /* 0x000fe20000400000 */
[C---:B------:R-:W-:Y:S01]  /*6780*/  FFMA R3, R35.reuse, R20, R3 ;  /* 0x0000001423037223 */ /* 0x040fe20000000003 */
[----:B------:R-:W-:Y:S01]  /*6790*/  SHF.L.U32 R20, R42, 0x10, RZ ;  /* 0x000000102a147819 */ /* 0x000fe200000006ff */
[----:B------:R-:W-:Y:S01]  /*67a0*/  FFMA R7, R35, R36, R7 ;  /* 0x0000002423077223 */ /* 0x000fe20000000007 */
[----:B------:R-:W-:Y:S01]  /*67b0*/  LOP3.LUT R36, R43, 0xffff0000, RZ, 0xc0, !PT ;  /* 0xffff00002b247812 */ /* 0x000fe200078ec0ff */
[----:B------:R-:W-:Y:S01]  /*67c0*/  FMUL R6, R33, R10 ;  /* 0x0000000a21067220 */ /* 0x000fe20000400000 */
[----:B------:R-:W-:Y:S01]  /*67d0*/  F2FP.BF16.F32.PACK_AB R44, R2, R0 ;  /* 0x00000000022c723e */ /* 0x000fe200000010ff */
[----:B------:R-:W-:Y:S01]  /*67e0*/  FFMA R4, R35, R20, R4 ;  /* 0x0000001423047223 */ /* 0x000fe20000000004 */
[----:B------:R-:W-:Y:S01]  /*67f0*/  LOP3.LUT R20, R42, 0xffff0000, RZ, 0xc0, !PT ;  /* 0xffff00002a147812 */ /* 0x000fe200078ec0ff */
[----:B------:R-:W-:Y:S01]  /*6800*/  FMUL R11, R33, R11 ;  /* 0x0000000b210b7220 */ /* 0x000fe20000400000 */
[----:B------:R-:W-:Y:S01]  /*6810*/  F2FP.BF16.F32.PACK_AB R45, R7, R3 ;  /* 0x00000003072d723e */ /* 0x000fe200000010ff */
[C---:B------:R-:W-:Y:S01]  /*6820*/  FMUL R8, R33.reuse, R12 ;  /* 0x0000000c21087220 */ /* 0x040fe20000400000 */
[----:B------:R-:W-:Y:S01]  /*6830*/  FMUL R9, R33, R13 ;  /* 0x0000000d21097220 */ /* 0x000fe20000400000 */
[C---:B------:R-:W-:Y:S01]  /*6840*/  FFMA R5, R35.reuse, R20, R5 ;  /* 0x0000001423057223 */ /* 0x040fe20000000005 */
[----:B------:R-:W-:Y:S01]  /*6850*/  LOP3.LUT R20, R48, 0xffff0000, RZ, 0xc0, !PT ;  /* 0xffff000030147812 */ /* 0x000fe200078ec0ff */
[----:B------:R-:W-:Y:S01]  /*6860*/  FFMA R6, R35, R21, R6 ;  /* 0x0000001523067223 */ /* 0x000fe20000000006 */
[----:B------:R-:W-:Y:S01]  /*6870*/  SHF.L.U32 R21, R49, 0x10, RZ ;  /* 0x0000001031157819 */ /* 0x000fe200000006ff */
[----:B------:R-:W-:Y:S01]  /*6880*/  FFMA R11, R35, R36, R11 ;  /* 0x00000024230b7223 */ /* 0x000fe2000000000b */
[----:B------:R-:W-:Y:S01]  /*6890*/  LOP3.LUT R36, R51, 0xffff0000, RZ, 0xc0, !PT ;  /* 0xffff000033247812 */ /* 0x000fe200078ec0ff */
[C---:B------:R-:W-:Y:S01]  /*68a0*/  FFMA R8, R35.reuse, R37, R8 ;  /* 0x0000002523087223 */ /* 0x040fe20000000008 */
[----:B------:R-:W-:Y:S01]  /*68b0*/  FFMA R9, R35, R20, R9 ;  /* 0x0000001423097223 */ /* 0x000fe20000000009 */
[----:B------:R-:W-:Y:S01]  /*68c0*/  FMUL R10, R33, R14 ;  /* 0x0000000e210a7220 */ /* 0x000fe20000400000 */
[----:B------:R-:W-:Y:S01]  /*68d0*/  LOP3.LUT R20, R49, 0xffff0000, RZ, 0xc0, !PT ;  /* 0xffff000031147812 */ /* 0x000fe200078ec0ff */
[C---:B------:R-:W-:Y:S01]  /*68e0*/  FMUL R15, R33.reuse, R15 ;  /* 0x0000000f210f7220 */ /* 0x040fe20000400000 */
[----:B------:R-:W-:Y:S01]  /*68f0*/  FMUL R12, R33, R16 ;  /* 0x00000010210c7220 */ /* 0x000fe20000400000 */
[C---:B------:R-:W-:Y:S01]  /*6900*/  FFMA R10, R35.reuse, R21, R10 ;  /* 0x00000015230a7223 */ /* 0x040fe2000000000a */
[C---:B------:R-:W-:Y:S01]  /*6910*/  SHF.L.U32 R21, R50.reuse, 0x10, RZ ;  /* 0x0000001032157819 */ /* 0x040fe200000006ff */
[----:B------:R-:W-:Y:S01]  /*6920*/  FFMA R15, R35, R20, R15 ;  /* 0x00000014230f7223 */ /* 0x000fe2000000000f */
[----:B------:R-:W-:Y:S01]  /*6930*/  LOP3.LUT R20, R50, 0xffff0000, RZ, 0xc0, !PT ;  /* 0xffff000032147812 */ /* 0x000fe200078ec0ff */
[----:B------:R-:W-:Y:S01]  /*6940*/  FMUL R13, R33, R17 ;  /* 0x00000011210d7220 */ /* 0x000fe20000400000 */
[----:B------:R-:W-:Y:S01]  /*6950*/  SHF.L.U32 R37, R51, 0x10, RZ ;  /* 0x0000001033257819 */ /* 0x000fe200000006ff */
[C---:B------:R-:W-:Y:S01]  /*6960*/  FMUL R14, R33.reuse, R18 ;  /* 0x00000012210e7220 */ /* 0x040fe20000400000 */
        /* <DEDUP_REMOVED lines=21> */
[----:B------:R-:W-:Y:S02]  /*6ac0*/  UIADD3 UR8, UP0, UPT, UR52, 0x680, URZ ;  /* 0x0000068034087890 */ /* 0x000fe4000ff1e0ff */
[----:B------:R-:W-:Y:S02]  /*6ad0*/  UIADD3 UR5, UPT, UPT, UR41, 0x20, URZ ;  /* 0x0000002029057890 */ /* 0x000fe4000fffe0ff */
[----:B------:R-:W-:Y:S02]  /*6ae0*/  UIADD3 UR4, UPT, UPT, UR48, 0x1200, URZ ;  /* 0x0000120030047890 */ /* 0x000fe4000fffe0ff */
[----:B------:R-:W-:Y:S01]  /*6af0*/  UIADD3.X UR9, UPT, UPT, URZ, UR53, URZ, UP0, !UPT ;  /* 0x00000035ff097290 */ /* 0x000fe200087fe4ff */
[----:B------:R-:W-:Y:S01]  /*6b00*/  UMOV UR6, UR42 ;  /* 0x0000002a00067c82 */ /* 0x000fe20008000000 */
[----:B------:R-:W-:Y:S07]  /*6b10*/  UMOV UR7, UR36 ;  /* 0x0000002400077c82 */ /* 0x000fee0008000000 */
[----:B------:R2:W-:Y:S01]  /*6b20*/  UTMASTG.3D [UR4], [UR8] ;  /* 0x00000004080073b5 */ /* 0x0005e20008010000 */
[----:B------:R0:W-:Y:S01]  /*6b30*/  UTMACMDFLUSH ;  /* 0x00000000000079b7 */ /* 0x0001e20000000000 */
[----:B--2---:R-:W-:Y:S04]  /*6b40*/  DEPBAR.LE SB0, 0x1 ;  /* 0x000080400000791a */ /* 0x004fe80000000000 */
.L_x_111:
[----:B------:R-:W-:Y:S05]  /*6b50*/  BSYNC.RECONVERGENT B0 ;  /* 0x0000000000007941 */ /* 0x000fea0003800200 */
.L_x_110:
[----:B------:R-:W-:Y:S01]  /*6b60*/  BAR.SYNC.DEFER_BLOCKING 0x1, 0x80 ;  /* 0x0042000000007b1d */ /* 0x000fe20000010000 */
[----:B------:R-:W-:Y:S04]  /*6b70*/  UIADD3 UR40, UPT, UPT, UR51, 0x1, URZ ;  /* 0x0000000133287890 */ /* 0x000fe8000fffe0ff */
[----:B------:R-:W-:Y:S04]  /*6b80*/  UISETP.NE.AND UP0, UPT, UR40, 0x4, UPT ;  /* 0x000000042800788c */ /* 0x000fe8000bf05270 */
[----:B------:R-:W-:Y:S01]  /*6b90*/  USEL UR40, UR40, URZ, UP0 ;  /* 0x000000ff28287287 */ /* 0x000fe20008000000 */
[----:B------:R2:W-:Y:S01]  /*6ba0*/  @P6 SYNCS.ARRIVE.TRANS64.RED.A1T0 RZ, [R38+URZ], RZ ;  /* 0x000000ff26ff69a7 */ /* 0x0005e200081004ff */
[----:B------:R-:W-:Y:S01]  /*6bb0*/  BSSY B1, `(.L_x_112) ;  /* 0x0000014000017945 */ /* 0x000fe20003800000 */
[----:B------:R-:W4:Y:S02]  /*6bc0*/  @P6 SYNCS.PHASECHK.TRANS64.TRYWAIT P0, [R83+URZ+0x70], R88 ;  /* 0x00007058530065a7 */ /* 0x000f2400080011ff */
[----:B----4-:R-:W-:Y:S01]  /*6bd0*/  @P6 SEL R81, RZ, 0x1, !P0 ;  /* 0x00000001ff516807 */ /* 0x010fe20004000000 */
[----:B--2---:R-:W-:Y:S06]  /*6be0*/  @!P6 BRA `(.L_x_113) ;  /* 0x000000000040e947 */ /* 0x004fec0003800000 */
[----:B------:R-:W-:Y:S01]  /*6bf0*/  ISETP.NE.AND P1, PT, R82, RZ, PT ;  /* 0x000000ff5200720c */ /* 0x000fe20003f25270 */
[----:B------:R-:W-:Y:S01]  /*6c00*/  BSSY B0, `(.L_x_114) ;  /* 0x0000009000007945 */ /* 0x000fe20003800000 */
[----:B------:R-:W-:Y:S11]  /*6c10*/  ISETP.NE.AND P0, PT, R81, RZ, PT ;  /* 0x000000ff5100720c */ /* 0x000ff60003f05270 */
[----:B------:R-:W-:Y:S05]  /*6c20*/  @P1 IMAD R2, R39, 0x1000, R80 ;  /* 0x0000100027021824 */ /* 0x000fea00078e0250 */
[----:B------:R-:W-:Y:S05]  /*6c30*/  @P1 IADD3 R0, PT, PT, R2, UR48, RZ ;  /* 0x0000003002001c10 */ /* 0x000fea000fffe0ff */
[----:B------:R-:W-:Y:S01]  /*6c40*/  @P1 IMAD.IADD R0, R71, 0x1, R0 ;  /* 0x0000000147001824 */ /* 0x000fe200078e0200 */
[----:B------:R-:W-:Y:S06]  /*6c50*/  @P0 BRA `(.L_x_115) ;  /* 0x00000000000c0947 */ /* 0x000fec0003800000 */
[----:B------:R-:W-:Y:S04]  /*6c60*/  SHF.L.U32 R4, R70, 0x1f, RZ ;  /* 0x0000001f46047819 */ /* 0x000fe800000006ff */
[----:B------:R-:W2:Y:S02]  /*6c70*/  SYNCS.PHASECHK.TRANS64.TRYWAIT P0, [R83+URZ+0x70], R4 ;  /* 0x00007004530075a7 */ /* 0x000ea400080011ff */
[----:B--2---:R-:W-:Y:S05]  /*6c80*/  @!P0 BRA `(.L_x_116) ;  /* 0x0000001c00cc8947 */ /* 0x004fea0003800000 */
.L_x_115:
[----:B------:R-:W-:Y:S05]  /*6c90*/  BSYNC B0 ;  /* 0x0000000000007941 */ /* 0x000fea0003800000 */
.L_x_114:
[----:B------:R-:W-:Y:S02]  /*6ca0*/  ISETP.NE.AND P0, PT, R82, RZ, PT ;  /* 0x000000ff5200720c */ /* 0x000fe40003f05270 */
[----:B------:R-:W-:Y:S11]  /*6cb0*/  IADD3 R39, PT, PT, R39, 0x1, RZ ;  /* 0x0000000127277810 */ /* 0x000ff60007ffe0ff */
[----:B------:R-:W-:Y:S05]  /*6cc0*/  @P0 WARPSYNC.ALL ;  /* 0x0000000000000948 */ /* 0x000fea0003800000 */
[----:B------:R4:W1:Y:S04]  /*6cd0*/  @P0 LDSM.16.M88.4 R40, [R2+UR48+0x200] ;  /* 0x000200300228083b */ /* 0x0008680008000200 */
[----:B------:R4:W1:Y:S02]  /*6ce0*/  @P0 LDSM.16.M88.4 R48, [R0+0x200] ;  /* 0x000200000030083b */ /* 0x0008640000000200 */
.L_x_113:
[----:B------:R-:W-:Y:S05]  /*6cf0*/  BSYNC B1 ;  /* 0x0000000000017941 */ /* 0x000fea0003800000 */
.L_x_112:
[----:B----4-:R-:W-:Y:S05]  /*6d00*/  VIADD R0, R34, 0x40 ;  /* 0x0000004022007836 */ /* 0x010fea0000000000 */
[----:B------:R-:W-:Y:S04]  /*6d10*/  SHF.R.U32.HI R0, RZ, 0x15, R0 ;  /* 0x00000015ff007819 */ /* 0x000fe80000011600 */
[----:B------:R-:W-:Y:S11]  /*6d20*/  LOP3.LUT P0, RZ, R0, 0x3, R65, 0x48, !PT ;  /* 0x0000000300ff7812 */ /* 0x000ff60007804841 */
[----:B------:R-:W-:Y:S02]  /*6d30*/  @!UPT UIADD3 URZ, UPT, UPT, URZ, URZ, URZ ;  /* 0x000000fffffff290 */ /* 0x000fe4000fffe0ff */
        /* <DEDUP_REMOVED lines=8> */
[----:B------:R-:W3:Y:S01]  /*6dc0*/  LDCU.64 UR4, c[0x4][0x10] ;  /* 0x01000200ff0477ac */ /* 0x000ee20008000a00 */
[----:B----4-:R-:W-:Y:S01]  /*6dd0*/  MOV R5, UR9 ;  /* 0x0000000900057c02 */ /* 0x010fe20008000f00 */
[----:B--2---:R-:W-:Y:S01]  /*6de0*/  IMAD.U32 R4, RZ, RZ, UR8 ;  /* 0x00000008ff047e24 */ /* 0x004fe2000f8e00ff */
[----:B-----5:R-:W-:Y:S01]  /*6df0*/  MOV R7, UR7 ;  /* 0x0000000700077c02 */ /* 0x020fe20008000f00 */
[----:B------:R-:W-:Y:S01]  /*6e00*/  IMAD.U32 R6, RZ, RZ, UR6 ;  /* 0x00000006ff067e24 */ /* 0x000fe2000f8e00ff */
[----:B---3--:R-:W-:Y:S01]  /*6e10*/  MOV R11, UR5 ;  /* 0x00000005000b7c02 */ /* 0x008fe20008000f00 */
[----:B------:R-:W-:Y:S02]  /*6e20*/  IMAD.U32 R10, RZ, RZ, UR4 ;  /* 0x00000004ff0a7e24 */ /* 0x000fe4000f8e00ff */
[----:B------:R-:W-:Y:S07]  /*6e30*/  LEPC R20, `(.L_x_117) ;  /* 0x000000001014794e */ /* 0x000fee0000000000 */
[----:B-1----:R-:W-:Y:S05]  /*6e40*/  CALL.ABS.NOINC R2 ;  /* 0x0000000002007343 */ /* 0x002fea0003c00000 */
.L_x_117:
        /* <DEDUP_REMOVED lines=10> */
[----:B--2---:R-:W1:Y:S01]  /*6ef0*/  LDTM.16dp256bit.x4 R4, tmem[UR4+0x40] ;  /* 0x00004004000479ee */ /* 0x004e620008120000 */
[----:B------:R-:W-:Y:S02]  /*6f00*/  MOV R83, UR37 ;  /* 0x0000002500537c02 */ /* 0x000fe40008000f00 */
[----:B------:R-:W-:Y:S05]  /*6f10*/  LEA R88, R39, UR48, 0x3 ;  /* 0x0000003027587c11 */ /* 0x000fea000f8e18ff */
[----:B------:R-:W-:Y:S04]  /*6f20*/  @P6 LEA R38, R38, UR48, 0x3 ;  /* 0x0000003026266c11 */ /* 0x000fe8000f8e18ff */
[----:B------:R-:W-:Y:S04]  /*6f30*/  @P6 IADD3 R38, PT, PT, R38, 0x90, RZ ;  /* 0x0000009026266810 */ /* 0x000fe80007ffe0ff */
[----:B------:R-:W-:Y:S02]  /*6f40*/  @P6 PRMT R38, R83, 0x654, R38 ;  /* 0x0000065453266816 */ /* 0x000fe40000000026 */
[----:B------:R-:W-:Y:S01]  /*6f50*/  @P6 SHF.L.U32 R83, R70, 0x1f, RZ ;  /* 0x0000001f46536819 */ /* 0x000fe200000006ff */
        /* <DEDUP_REMOVED lines=71> */
.L_x_119:
[----:B------:R-:W-:Y:S05]  /*73d0*/  BSYNC.RECONVERGENT B0 ;  /* 0x0000000000007941 */ /* 0x000fea0003800200 */
.L_x_118:
        /* <DEDUP_REMOVED lines=19> */
.L_x_123:
[----:B------:R-:W-:Y:S05]  /*7510*/  BSYNC B0 ;  /* 0x0000000000007941 */ /* 0x000fea0003800000 */
.L_x_122:
[----:B------:R-:W-:Y:S11]  /*7520*/  ISETP.NE.AND P0, PT, R82, RZ, PT ;  /* 0x000000ff5200720c */ /* 0x000ff60003f05270 */
[----:B------:R-:W-:Y:S02]  /*7530*/  @!UPT UIADD3 URZ, UPT, UPT, URZ, URZ, URZ ;  /* 0x000000fffffff290 */ /* 0x000fe4000fffe0ff */
[----:B------:R-:W-:Y:S05]  /*7540*/  @P0 WARPSYNC.ALL ;  /* 0x0000000000000948 */ /* 0x000fea0003800000 */
[----:B------:R4:W1:Y:S04]  /*7550*/  @P0 LDSM.16.M88.4 R40, [R39+UR48+0x200] ;  /* 0x000200302728083b */ /* 0x0008680008000200 */
[----:B------:R4:W1:Y:S02]  /*7560*/  @P0 LDSM.16.M88.4 R48, [R0+0x200] ;  /* 0x000200000030083b */ /* 0x0008640000000200 */
.L_x_121:
[----:B------:R-:W-:Y:S05]  /*7570*/  BSYNC B1 ;  /* 0x0000000000017941 */ /* 0x000fea0003800000 */
.L_x_120:
[----:B----4-:R-:W-:Y:S05]  /*7580*/  VIADD R0, R34, 0x60 ;  /* 0x0000006022007836 */ /* 0x010fea0000000000 */
[----:B------:R-:W-:Y:S04]  /*7590*/  SHF.R.U32.HI R0, RZ, 0x15, R0 ;  /* 0x00000015ff007819 */ /* 0x000fe80000011600 */
[----:B------:R-:W-:Y:S11]  /*75a0*/  LOP3.LUT P0, RZ, R0, 0x3, R65, 0x48, !PT ;  /* 0x0000000300ff7812 */ /* 0x000ff60007804841 */
[----:B------:R-:W-:Y:S02]  /*75b0*/  @!UPT UIADD3 URZ, UPT, UPT, URZ, URZ, URZ ;  /* 0x000000fffffff290 */ /* 0x000fe4000fffe0ff */
[----:B------:R-:W-:Y:S05]  /*75c0*/  @!P0 BRA `(.L_x_125) ;  /* 0x0000000000408947 */ /* 0x000fea0003800000 */
[----:B------:R-:W4:Y:S01]  /*75d0*/  LDCU.64 UR8, c[0x4][0x70] ;  /* 0x01000e00ff0877ac */ /* 0x000f220008000a00 */
[----:B--2---:R-:W-:Y:S01]  /*75e0*/  MOV R3, 0x0 ;  /* 0x0000000000037802 */ /* 0x004fe20000000f00 */
[----:B------:R-:W-:Y:S02]  /*75f0*/  HFMA2 R12, -RZ, RZ, 0, 5.9604644775390625e-08 ;  /* 0x00000001ff0c7431 */ /* 0x000fe400000001ff */
[----:B------:R-:W-:Y:S02]  /*7600*/  IMAD.MOV.U32 R8, RZ, RZ, 0x192 ;  /* 0x00000192ff087424 */ /* 0x000fe400078e00ff */
[----:B------:R-:W-:Y:S01]  /*7610*/  IMAD.MOV.U32 R13, RZ, RZ, RZ ;  /* 0x000000ffff0d7224 */ /* 0x000fe200078e00ff */
[----:B------:R-:W2:Y:S01]  /*7620*/  LDCU.64 UR6, c[0x4][0x78] ;  /* 0x01000f00ff0677ac */ /* 0x000ea20008000a00 */
[----:B------:R-:W1:Y:S01]  /*7630*/  LDC.64 R2, c[0x4][R3] ;  /* 0x0100000003027b82 */ /* 0x000e620000000a00 */
[----:B------:R-:W5:Y:S01]  /*7640*/  LDCU.64 UR4, c[0x4][0x10] ;  /* 0x01000200ff0477ac */ /* 0x000f620008000a00 */
[----:B----4-:R-:W-:Y:S01]  /*7650*/  MOV R5, UR9 ;  /* 0x0000000900057c02 */ /* 0x010fe20008000f00 */
[----:B------:R-:W-:Y:S01]  /*7660*/  IMAD.U32 R4, RZ, RZ, UR8 ;  /* 0x00000008ff047e24 */ /* 0x000fe2000f8e00ff */
[----:B--2---:R-:W-:Y:S01]  /*7670*/  MOV R7, UR7 ;  /* 0x0000000700077c02 */ /* 0x004fe20008000f00 */
[----:B------:R-:W-:Y:S01]  /*7680*/  IMAD.U32 R6, RZ, RZ, UR6 ;  /* 0x00000006ff067e24 */ /* 0x000fe2000f8e00ff */
[----:B-----5:R-:W-:Y:S01]  /*7690*/  MOV R11, UR5 ;  /* 0x00000005000b7c02 */ /* 0x020fe20008000f00 */
[----:B------:R-:W-:Y:S02]  /*76a0*/  IMAD.U32 R10, RZ, RZ, UR4 ;  /* 0x00000004ff0a7e24 */ /* 0x000fe4000f8e00ff */
[----:B------:R-:W-:Y:S07]  /*76b0*/  LEPC R20, `(.L_x_125) ;  /* 0x000000001014794e */ /* 0x000fee0000000000 */
[----:B-1-3--:R-:W-:Y:S05]  /*76c0*/  CALL.ABS.NOINC R2 ;  /* 0x0000000002007343 */ /* 0x00afea0003c00000 */
.L_x_125:
[----:B------:R-:W-:Y:S01]  /*76d0*/  ISETP.NE.AND P0, PT, R72, RZ, PT ;  /* 0x000000ff4800720c */ /* 0x000fe20003f05270 */
[----:B------:R-:W-:Y:S05]  /*76e0*/  WARPSYNC.ALL ;  /* 0x0000000000007948 */ /* 0x000fea0003800000 */
[----:B------:R-:W-:Y:S01]  /*76f0*/  R2UR UR4, R34 ;  /* 0x00000000220472ca */ /* 0x000fe200000e0000 */
[----:B------:R-:W-:Y:S01]  /*7700*/  BSSY.RECONVERGENT B0, `(.L_x_126) ;  /* 0x0000052000007945 */ /* 0x000fe20003800200 */
[----:B------:R-:W-:Y:S02]  /*7710*/  R2UR UR5, R79 ;  /* 0x000000004f0572ca */ /* 0x000fe400000e0000 */
[C---:B-1----:R-:W-:Y:S02]  /*7720*/  SHF.L.U32 R20, R40.reuse, 0x10, RZ ;  /* 0x0000001028147819 */ /* 0x042fe400000006ff */
[----:B------:R-:W-:Y:S02]  /*7730*/  LOP3.LUT R36, R40, 0xffff0000, RZ, 0xc0, !PT ;  /* 0xffff000028247812 */ /* 0x000fe400078ec0ff */
[C---:B------:R-:W-:Y:S02]  /*7740*/  SHF.L.U32 R21, R41.reuse, 0x10, RZ ;  /* 0x0000001029157819 */ /* 0x040fe400000006ff */
[----:B------:R-:W-:Y:S02]  /*7750*/  LOP3.LUT R38, R41, 0xffff0000, RZ, 0xc0, !PT ;  /* 0xffff000029267812 */ /* 0x000fe400078ec0ff */
[C---:B------:R-:W-:Y:S01]  /*7760*/  SHF.L.U32 R37, R42.reuse, 0x10, RZ ;  /* 0x000000102a257819 */ /* 0x040fe200000006ff */
[----:B------:R-:W1:Y:S01]  /*7770*/  LDTM.16dp256bit.x4 R4, tmem[UR4+0x60] ;  /* 0x00006004000479ee */ /* 0x000e620008120000 */
[----:B------:R-:W-:Y:S01]  /*7780*/  LOP3.LUT R40, R42, 0xffff0000, RZ, 0xc0, !PT ;  /* 0xffff00002a287812 */ /* 0x000fe200078ec0ff */
[----:B------:R-:W-:Y:S01]  /*7790*/  NOP ;  /* 0x0000000000007918 */ /* 0x000fe20000000000 */
[C---:B------:R-:W-:Y:S01]  /*77a0*/  SHF.L.U32 R39, R43.reuse, 0x10, RZ ;  /* 0x000000102b277819 */ /* 0x040fe200000006ff */
[----:B------:R-:W-:Y:S01]  /*77b0*/  UIADD3 UR5, UPT, UPT, UR5, 0x100, URZ ;  /* 0x0000010005057890 */ /* 0x000fe2000fffe0ff */
[----:B------:R-:W-:Y:S02]  /*77c0*/  LOP3.LUT R41, R43, 0xffff0000, RZ, 0xc0, !PT ;  /* 0xffff00002b297812 */ /* 0x000fe400078ec0ff */
[C---:B------:R-:W-:Y:S01]  /*77d0*/  SHF.L.U32 R42, R48.reuse, 0x10, RZ ;  /* 0x00000010302a7819 */ /* 0x040fe200000006ff */
[----:B------:R-:W-:Y:S01]  /*77e0*/  UPRMT UR5, UR37, 0x654, UR5 ;  /* 0x0000065425057896 */ /* 0x000fe20008000005 */
[----:B------:R-:W-:Y:S02]  /*77f0*/  LOP3.LUT R43, R48, 0xffff0000, RZ, 0xc0, !PT ;  /* 0xffff0000302b7812 */ /* 0x000fe400078ec0ff */
[C---:B------:R-:W-:Y:S02]  /*7800*/  SHF.L.U32 R44, R49.reuse, 0x10, RZ ;  /* 0x00000010312c7819 */ /* 0x040fe400000006ff */
[----:B------:R-:W-:Y:S02]  /*7810*/  LOP3.LUT R46, R49, 0xffff0000, RZ, 0xc0, !PT ;  /* 0xffff0000312e7812 */ /* 0x000fe400078ec0ff */
[C---:B------:R-:W-:Y:S02]  /*7820*/  SHF.L.U32 R45, R50.reuse, 0x10, RZ ;  /* 0x00000010322d7819 */ /* 0x040fe400000006ff */
[----:B-1----:R-:W-:Y:S01]  /*7830*/  SYNCS.ARRIVE.TRANS64.RED.A1T0 RZ, [UR5], RZ ;  /* 0x000000ffffff79a7 */ /* 0x002fe20008100405 */
[----:B------:R-:W-:Y:S02]  /*7840*/  LOP3.LUT R48, R50, 0xffff0000, RZ, 0xc0, !PT ;  /* 0xffff000032307812 */ /* 0x000fe400078ec0ff */
[C---:B------:R-:W-:Y:S02]  /*7850*/  SHF.L.U32 R47, R51.reuse, 0x10, RZ ;  /* 0x00000010332f7819 */ /* 0x040fe400000006ff */
[----:B------:R-:W-:Y:S01]  /*7860*/  LOP3.LUT R50, R51, 0xffff0000, RZ, 0xc0, !PT ;  /* 0xffff000033327812 */ /* 0x000fe200078ec0ff */
[C---:B------:R-:W-:Y:S01]  /*7870*/  FMUL R4, R33.reuse, R4 ;  /* 0x0000000421047220 */ /* 0x040fe20000400000 */
[C---:B------:R-:W-:Y:S01]  /*7880*/  FMUL R5, R33.reuse, R5 ;  /* 0x0000000521057220 */ /* 0x040fe20000400000 */
[C---:B------:R-:W-:Y:S01]  /*7890*/  FMUL R6, R33.reuse, R6 ;  /* 0x0000000621067220 */ /* 0x040fe20000400000 */
[----:B------:R-:W-:Y:S01]  /*78a0*/  FMUL R7, R33, R7 ;  /* 0x0000000721077220 */ /* 0x000fe20000400000 */
[C---:B------:R-:W-:Y:S01]  /*78b0*/  FFMA R4, R35.reuse, R20, R4 ;  /* 0x0000001423047223 */ /* 0x040fe20000000004 */
[C---:B------:R-:W-:Y:S01]  /*78c0*/  FFMA R5, R35.reuse, R36, R5 ;  /* 0x0000002423057223 */ /* 0x040fe20000000005 */
[C---:B------:R-:W-:Y:S01]  /*78d0*/  FFMA R6, R35.reuse, R21, R6 ;  /* 0x0000001523067223 */ /* 0x040fe20000000006 */
[----:B------:R-:W-:Y:S01]  /*78e0*/  FFMA R7, R35, R38, R7 ;  /* 0x0000002623077223 */ /* 0x000fe20000000007 */
[C---:B------:R-:W-:Y:S01]  /*78f0*/  FMUL R8, R33.reuse, R8 ;  /* 0x0000000821087220 */ /* 0x040fe20000400000 */
[----:B------:R-:W-:Y:S01]  /*7900*/  FMUL R9, R33, R9 ;  /* 0x0000000921097220 */ /* 0x000fe20000400000 */
[----:B---3--:R-:W-:Y:S01]  /*7910*/  F2FP.BF16.F32.PACK_AB R80, R5, R4 ;  /* 0x000000040550723e */ /* 0x008fe200000010ff */
[----:B------:R-:W-:Y:S01]  /*7920*/  FMUL R0, R33, R10 ;  /* 0x0000000a21007220 */ /* 0x000fe20000400000 */
[----:B------:R-:W-:Y:S01]  /*7930*/  F2FP.BF16.F32.PACK_AB R81, R7, R6 ;  /* 0x000000060751723e */ /* 0x000fe200000010ff */
[C---:B------:R-:W-:Y:S01]  /*7940*/  FFMA R8, R35.reuse, R37, R8 ;  /* 0x0000002523087223 */ /* 0x040fe20000000008 */
[----:B------:R-:W-:Y:S01]  /*7950*/  FFMA R9, R35, R40, R9 ;  /* 0x0000002823097223 */ /* 0x000fe20000000009 */
[C---:B------:R-:W-:Y:S01]  /*7960*/  FMUL R2, R33.reuse, R11 ;  /* 0x0000000b21027220 */ /* 0x040fe20000400000 */
[C---:B--2---:R-:W-:Y:S01]  /*7970*/  FMUL R3, R33.reuse, R12 ;  /* 0x0000000c21037220 */ /* 0x044fe20000400000 */
[----:B------:R-:W-:Y:S01]  /*7980*/  FMUL R10, R33, R13 ;  /* 0x0000000d210a7220 */ /* 0x000fe20000400000 */
[----:B------:R-:W-:Y:S01]  /*7990*/  FFMA R0, R35, R39, R0 ;  /* 0x0000002723007223 */ /* 0x000fe20000000000 */
        /* <DEDUP_REMOVED lines=40> */
.L_x_127:
[----:B------:R-:W-:Y:S05]  /*7c20*/  BSYNC.RECONVERGENT B0 ;  /* 0x0000000000007941 */ /* 0x000fea0003800200 */
.L_x_126:
[----:B------:R-:W-:Y:S01]  /*7c30*/  BAR.SYNC.DEFER_BLOCKING 0x1, 0x80 ;  /* 0x0042000000007b1d */ /* 0x000fe20000010000 */
[----:B------:R-:W-:Y:S01]  /*7c40*/  UISETP.NE.AND UP0, UPT, UR49, -0x4, UPT ;  /* 0xfffffffc3100788c */ /* 0x000fe2000bf05270 */
[----:B------:R-:W-:Y:S08]  /*7c50*/  IADD3 R0, PT, PT, R30, 0x1, RZ ;  /* 0x000000011e007810 */ /* 0x000ff00007ffe0ff */
[----:B------:R-:W-:Y:S05]  /*7c60*/  BRA.U !UP0, `(.L_x_128) ;  /* 0x0000000108287547 */ /* 0x000fea000b800000 */
[----:B------:R-:W-:Y:S01]  /*7c70*/  ISETP.NE.AND P0, PT, R76, RZ, PT ;  /* 0x000000ff4c00720c */ /* 0x000fe20003f05270 */
[----:B------:R-:W-:Y:S01]  /*7c80*/  IMAD.U32 R3, RZ, RZ, UR51 ;  /* 0x00000033ff037e24 */ /* 0x000fe2000f8e00ff */
[----:B------:R-:W-:Y:S01]  /*7c90*/  UIADD3 UR51, UPT, UPT, UR51, 0x1, URZ ;  /* 0x0000000133337890 */ /* 0x000fe2000fffe0ff */
[----:B------:R-:W-:Y:S03]  /*7ca0*/  IMAD.U32 R2, RZ, RZ, UR37 ;  /* 0x00000025ff027e24 */ /* 0x000fe6000f8e00ff */
[----:B------:R-:W-:Y:S04]  /*7cb0*/  UISETP.NE.AND UP0, UPT, UR51, 0x4, UPT ;  /* 0x000000043300788c */ /* 0x000fe8000bf05270 */
[----:B------:R-:W-:Y:S03]  /*7cc0*/  USEL UR51, UR51, URZ, UP0 ;  /* 0x000000ff33337287 */ /* 0x000fe60008000000 */
[----:B------:R-:W-:Y:S05]  /*7cd0*/  @P0 LEA R3, R3, UR48, 0x3 ;  /* 0x0000003003030c11 */ /* 0x000fea000f8e18ff */
[----:B------:R-:W-:Y:S05]  /*7ce0*/  @P0 VIADD R3, R3, 0x90 ;  /* 0x0000009003030836 */ /* 0x000fea0000000000 */
[----:B------:R-:W-:Y:S04]  /*7cf0*/  @P0 PRMT R2, R2, 0x654, R3 ;  /* 0x0000065402020816 */ /* 0x000fe80000000003 */
[----:B------:R2:W-:Y:S03]  /*7d00*/  @P0 SYNCS.ARRIVE.TRANS64.RED.A1T0 RZ, [R2+URZ], RZ ;  /* 0x000000ff02ff09a7 */ /* 0x0005e600081004ff */
.L_x_128:
[----:B------:R-:W-:Y:S01]  /*7d10*/  ISETP.NE.AND P2, PT, R73, RZ, PT ;  /* 0x000000ff4900720c */ /* 0x000fe20003f45270 */
[----:B------:R-:W-:Y:S01]  /*7d20*/  UIADD3 UR49, UPT, UPT, UR49, 0x4, URZ ;  /* 0x0000000431317890 */ /* 0x000fe2000fffe0ff */
[----:B------:R-:W-:Y:S01]  /*7d30*/  ISETP.NE.AND P0, PT, R75, 0x2, PT ;  /* 0x000000024b00780c */ /* 0x000fe20003f05270 */
[----:B------:R-:W-:Y:S01]  /*7d40*/  IMAD.IADD R20, R29, 0x1, R58 ;  /* 0x000000011d147824 */ /* 0x000fe200078e023a */
[----:B------:R-:W-:Y:S01]  /*7d50*/  ISETP.NE.AND P1, PT, R0, 0x4, PT ;  /* 0x000000040000780c */ /* 0x000fe20003f25270 */
[----:B------:R-:W-:Y:S01]  /*7d60*/  IMAD.IADD R21, R31, 0x1, R60 ;  /* 0x000000011f157824 */ /* 0x000fe200078e023c */
[----:B------:R-:W-:Y:S02]  /*7d70*/  SEL R3, RZ, 0x1, P0 ;  /* 0x00000001ff037807 */ /* 0x000fe40000000000 */
[----:B--2---:R-:W-:Y:S02]  /*7d80*/  SEL R2, RZ, 0x1, P1 ;  /* 0x00000001ff027807 */ /* 0x004fe40000800000 */
[----:B------:R-:W-:Y:S02]  /*7d90*/  LOP3.LUT R68, R68, R3, RZ, 0x3c, !PT ;  /* 0x0000000344447212 */ /* 0x000fe400078e3cff */
[----:B------:R-:W-:Y:S02]  /*7da0*/  LOP3.LUT R69, R69, R2, RZ, 0x3c, !PT ;  /* 0x0000000245457212 */ /* 0x000fe400078e3cff */
[----:B------:R-:W-:Y:S02]  /*7db0*/  @P2 R2UR UR36, R67 ;  /* 0x00000000432422ca */ /* 0x000fe400000e0000 */
[----:B------:R-:W-:Y:S02]  /*7dc0*/  SEL R75, R75, RZ, P0 ;  /* 0x000000ff4b4b7207 */ /* 0x000fe40000000000 */
[----:B------:R-:W-:Y:S01]  /*7dd0*/  SEL R30, R0, RZ, P1 ;  /* 0x000000ff001e7207 */ /* 0x000fe20000800000 */
[----:B------:R-:W-:Y:S10]  /*7de0*/  @P2 BRA `(.L_x_129) ;  /* 0xffffffd000182947 */ /* 0x000ff4000383ffff */
[----:B------:R-:W-:-:S09]  /*7df0*/  UISETP.NE.AND UP0, UPT, UR50, URZ, UPT ;  /* 0x000000ff3200728c */ /* 0x000fd2000bf05270 */
[----:B------:R-:W-:Y:S05]  /*7e00*/  BRA.U !UP0, `(.L_x_130) ;  /* 0x0000000108487547 */ /* 0x000fea000b800000 */
[----:B------:R-:W2:Y:S02]  /*7e10*/  LDCU.64 UR4, c[0x0][0x890] ;  /* 0x00011200ff0477ac */ /* 0x000ea40008000a00 */
[----:B--2---:R-:W-:-:S04]  /*7e20*/  UISETP.NE.U32.AND UP0, UPT, UR4, URZ, UPT ;  /* 0x000000ff0400728c */ /* 0x004fc8000bf05070 */
[----:B------:R-:W-:-:S09]  /*7e30*/  UISETP.NE.AND.EX UP0, UPT, UR5, URZ, UPT, UP0 ;  /* 0x000000ff0500728c */ /* 0x000fd2000bf05300 */
[----:B------:R-:W-:Y:S05]  /*7e40*/  BRA.U UP0, `(.L_x_131) ;  /* 0x00000001000c7547 */ /* 0x000fea000b800000 */
[----:B------:R-:W-:-:S13]  /*7e50*/  FSETP.NEU.AND P0, PT, R35, RZ, PT ;  /* 0x000000ff2300720b */ /* 0x000fda0003f0d000 */
[----:B------:R-:W-:Y:S05]  /*7e60*/  @!P0 EXIT ;  /* 0x000000000000894d */ /* 0x000fea0003800000 */
[----:B------:R-:W-:Y:S05]  /*7e70*/  BRA `(.L_x_130) ;  /* 0x00000000002c7947 */ /* 0x000fea0003800000 */
.L_x_131:
[----:B------:R-:W-:Y:S01]  /*7e80*/  ISETP.NE.AND P0, PT, R74, RZ, PT ;  /* 0x000000ff4a00720c */ /* 0x000fe20003f05270 */
[----:B------:R-:W-:-:S12]  /*7e90*/  BSSY.RECONVERGENT B0, `(.L_x_130) ;  /* 0x0000009000007945 */ /* 0x000fd80003800200 */
[----:B------:R-:W-:Y:S05]  /*7ea0*/  @P0 BRA `(.L_x_132) ;  /* 0x0000000000140947 */ /* 0x000fea0003800000 */
[----:B------:R-:W2:Y:S02]  /*7eb0*/  LDCU.64 UR4, c[0x0][0x888] ;  /* 0x00011100ff0477ac */ /* 0x000ea40008000a00 */
[----:B--2---:R-:W-:-:S04]  /*7ec0*/  ISETP.NE.U32.AND P0, PT, RZ, UR4, PT ;  /* 0x00000004ff007c0c */ /* 0x004fc8000bf05070 */
[----:B------:R-:W-:-:S13]  /*7ed0*/  ISETP.NE.AND.EX P0, PT, RZ, UR5, PT, P0 ;  /* 0x00000005ff007c0c */ /* 0x000fda000bf05300 */
[----:B------:R-:W-:Y:S05]  /*7ee0*/  @!P0 EXIT ;  /* 0x000000000000894d */ /* 0x000fea0003800000 */
[----:B------:R-:W-:Y:S05]  /*7ef0*/  BRA `(.L_x_133) ;  /* 0x0000000000087947 */ /* 0x000fea0003800000 */
.L_x_132:
[----:B------:R-:W-:-:S13]  /*7f00*/  FSETP.NEU.AND P0, PT, R35, RZ, PT ;  /* 0x000000ff2300720b */ /* 0x000fda0003f0d000 */
[----:B------:R-:W-:Y:S05]  /*7f10*/  @!P0 EXIT ;  /* 0x000000000000894d */ /* 0x000fea0003800000 */
.L_x_133:
[----:B------:R-:W-:Y:S05]  /*7f20*/  BSYNC.RECONVERGENT B0 ;  /* 0x0000000000007941 */ /* 0x000fea0003800200 */
.L_x_130:
[----:B------:R-:W-:Y:S01]  /*7f30*/  ULEA UR4, UR51, UR48, 0x3 ;  /* 0x0000003033047291 */ /* 0x000fe2000f8e18ff */
[----:B------:R-:W-:-:S04]  /*7f40*/  DEPBAR.LE SB0, 0x0 ;  /* 0x000080000000791a */ /* 0x000fc80000000000 */
[----:B------:R-:W-:-:S04]  /*7f50*/  UIADD3 UR4, UPT, UPT, UR4, 0x90, URZ ;  /* 0x0000009004047890 */ /* 0x000fc8000fffe0ff */
[----:B------:R-:W-:-:S09]  /*7f60*/  UPRMT UR4, UR37, 0x654, UR4 ;  /* 0x0000065425047896 */ /* 0x000fd20008000004 */
[----:B------:R-:W-:Y:S01]  /*7f70*/  SYNCS.ARRIVE.TRANS64.RED.A1T0 RZ, [UR4], RZ ;  /* 0x000000ffffff79a7 */ /* 0x000fe20008100404 */
[----:B------:R-:W-:Y:S05]  /*7f80*/  EXIT ;  /* 0x000000000000794d */ /* 0x000fea0003800000 */
.L_x_19:
[----:B--2---:R2:W1:Y:S02]  /*7f90*/  SYNCS.PHASECHK.TRANS64.TRYWAIT P0, [R3+URZ+0x130], R2 ;  /* 0x00013002030075a7 */ /* 0x00446400080011ff */
[----:B-1----:R-:W-:Y:S05]  /*7fa0*/  @!P0 NANOSLEEP.SYNCS 0x989680 ;  /* 0x009896800000895d */ /* 0x002fea0003900000 */
[----:B------:R-:W1:Y:S02]  /*7fb0*/  @!P0 SYNCS.PHASECHK.TRANS64 P0, [R3+URZ+0x130], R2 ;  /* 0x00013002030085a7 */ /* 0x000e6400080010ff */
[----:B-1----:R-:W-:Y:S05]  /*7fc0*/  @!P0 BRA `(.L_x_19) ;  /* 0xfffffffc00f08947 */ /* 0x002fea000383ffff */
[----:B------:R-:W-:Y:S05]  /*7fd0*/  BRA `(.L_x_134) ;  /* 0xffffff94009c7947 */ /* 0x000fea000383ffff */
.L_x_22:
[----:B-1----:R-:W-:-:S07]  /*7fe0*/  MOV R2, UR33 ;  /* 0x0000002100027c02 */ /* 0x002fce0008000f00 */
.L_x_135:
[----:B-1----:R1:W2:Y:S02]  /*7ff0*/  SYNCS.PHASECHK.TRANS64.TRYWAIT P0, [R2+URZ+0x38], R5 ;  /* 0x00003805020075a7 */ /* 0x0022a400080011ff */
[----:B--2---:R-:W-:Y:S05]  /*8000*/  @!P0 NANOSLEEP.SYNCS 0x989680 ;  /* 0x009896800000895d */ /* 0x004fea0003900000 */
[----:B------:R-:W2:Y:S02]  /*8010*/  @!P0 SYNCS.PHASECHK.TRANS64 P0, [R2+URZ+0x38], R5 ;  /* 0x00003805020085a7 */ /* 0x000ea400080010ff */
[----:B--2---:R-:W-:Y:S05]  /*8020*/  @!P0 BRA `(.L_x_135) ;  /* 0xfffffffc00f08947 */ /* 0x004fea000383ffff */
[----:B------:R-:W-:Y:S05]  /*8030*/  BRA `(.L_x_21) ;  /* 0xffffff9400ec7947 */ /* 0x000fea000383ffff */
.L_x_28:
[----:B-1----:R-:W-:-:S07]  /*8040*/  MOV R2, UR17 ;  /* 0x0000001100027c02 */ /* 0x002fce0008000f00 */
.L_x_136:
[----:B-1----:R1:W2:Y:S02]  /*8050*/  SYNCS.PHASECHK.TRANS64.TRYWAIT P0, [R2+URZ+0x38], R5 ;  /* 0x00003805020075a7 */ /* 0x0022a400080011ff */
[----:B--2---:R-:W-:Y:S05]  /*8060*/  @!P0 NANOSLEEP.SYNCS 0x989680 ;  /* 0x009896800000895d */ /* 0x004fea0003900000 */
[----:B------:R-:W2:Y:S02]  /*8070*/  @!P0 SYNCS.PHASECHK.TRANS64 P0, [R2+URZ+0x38], R5 ;  /* 0x00003805020085a7 */ /* 0x000ea400080010ff */
[----:B--2---:R-:W-:Y:S05]  /*8080*/  @!P0 BRA `(.L_x_136) ;  /* 0xfffffffc00f08947 */ /* 0x004fea000383ffff */
[----:B------:R-:W-:Y:S05]  /*8090*/  BRA `(.L_x_27) ;  /* 0xffffff9800947947 */ /* 0x000fea000383ffff */
.L_x_32:
[----:B-1----:R1:W2:Y:S02]  /*80a0*/  SYNCS.PHASECHK.TRANS64.TRYWAIT P0, [R2+URZ+0xc0], R3 ;  /* 0x0000c003020075a7 */ /* 0x0022a400080011ff */
[----:B--2---:R-:W-:Y:S05]  /*80b0*/  @!P0 NANOSLEEP.SYNCS 0x989680 ;  /* 0x009896800000895d */ /* 0x004fea0003900000 */
[----:B------:R-:W2:Y:S02]  /*80c0*/  @!P0 SYNCS.PHASECHK.TRANS64 P0, [R2+URZ+0xc0], R3 ;  /* 0x0000c003020085a7 */ /* 0x000ea400080010ff */
[----:B--2---:R-:W-:Y:S05]  /*80d0*/  @!P0 BRA `(.L_x_32) ;  /* 0xfffffffc00f08947 */ /* 0x004fea000383ffff */
[----:B------:R-:W-:Y:S05]  /*80e0*/  BRA `(.L_x_137) ;  /* 0xffffff9c00247947 */ /* 0x000fea000383ffff */
.L_x_36:
[----:B----4-:R-:W-:-:S07]  /*80f0*/  MOV R0, UR5 ;  /* 0x0000000500007c02 */ /* 0x010fce0008000f00 */
.L_x_138:
[----:B-1----:R1:W2:Y:S02]  /*8100*/  SYNCS.PHASECHK.TRANS64.TRYWAIT P0, [R0+URZ], R3 ;  /* 0x00000003000075a7 */ /* 0x0022a400080011ff */
[----:B--2---:R-:W-:Y:S05]  /*8110*/  @!P0 NANOSLEEP.SYNCS 0x989680 ;  /* 0x009896800000895d */ /* 0x004fea0003900000 */
[----:B------:R-:W2:Y:S02]  /*8120*/  @!P0 SYNCS.PHASECHK.TRANS64 P0, [R0+URZ], R3 ;  /* 0x00000003000085a7 */ /* 0x000ea400080010ff */
[----:B--2---:R-:W-:Y:S05]  /*8130*/  @!P0 BRA `(.L_x_138) ;  /* 0xfffffffc00f08947 */ /* 0x004fea000383ffff */
[----:B------:R-:W-:Y:S05]  /*8140*/  BRA `(.L_x_139) ;  /* 0xffffffa000947947 */ /* 0x000fea000383ffff */
.L_x_37:
[----:B----4-:R-:W-:-:S07]  /*8150*/  MOV R0, UR5 ;  /* 0x0000000500007c02 */ /* 0x010fce0008000f00 */
.L_x_140:
[----:B-1----:R1:W2:Y:S02]  /*8160*/  SYNCS.PHASECHK.TRANS64.TRYWAIT P0, [R0+URZ], R3 ;  /* 0x00000003000075a7 */ /* 0x0022a400080011ff */
[----:B--2---:R-:W-:Y:S05]  /*8170*/  @!P0 NANOSLEEP.SYNCS 0x989680 ;  /* 0x009896800000895d */ /* 0x004fea0003900000 */
[----:B------:R-:W2:Y:S02]  /*8180*/  @!P0 SYNCS.PHASECHK.TRANS64 P0, [R0+URZ], R3 ;  /* 0x00000003000085a7 */ /* 0x000ea400080010ff */
[----:B--2---:R-:W-:Y:S05]  /*8190*/  @!P0 BRA `(.L_x_140) ;  /* 0xfffffffc00f08947 */ /* 0x004fea000383ffff */
[----:B------:R-:W-:Y:S05]  /*81a0*/  BRA `(.L_x_141) ;  /* 0xffffffa000a07947 */ /* 0x000fea000383ffff */
.L_x_38:
[----:B----4-:R-:W-:-:S07]  /*81b0*/  MOV R0, UR5 ;  /* 0x0000000500007c02 */ /* 0x010fce0008000f00 */
.L_x_142:
[----:B-1----:R1:W2:Y:S02]  /*81c0*/  SYNCS.PHASECHK.TRANS64.TRYWAIT P0, [R0+URZ], R3 ;  /* 0x00000003000075a7 */ /* 0x0022a400080011ff */
[----:B--2---:R-:W-:Y:S05]  /*81d0*/  @!P0 NANOSLEEP.SYNCS 0x989680 ;  /* 0x009896800000895d */ /* 0x004fea0003900000 */
[----:B------:R-:W2:Y:S02]  /*81e0*/  @!P0 SYNCS.PHASECHK.TRANS64 P0, [R0+URZ], R3 ;  /* 0x00000003000085a7 */ /* 0x000ea400080010ff */
[----:B--2---:R-:W-:Y:S05]  /*81f0*/  @!P0 BRA `(.L_x_142) ;  /* 0xfffffffc00f08947 */ /* 0x004fea000383ffff */
[----:B------:R-:W-:Y:S05]  /*8200*/  BRA `(.L_x_143) ;  /* 0xffffffa000ac7947 */ /* 0x000fea000383ffff */
.L_x_39:
[----:B----4-:R-:W-:-:S07]  /*8210*/  MOV R0, UR5 ;  /* 0x0000000500007c02 */ /* 0x010fce0008000f00 */
.L_x_144:
[----:B-1----:R1:W2:Y:S02]  /*8220*/  SYNCS.PHASECHK.TRANS64.TRYWAIT P0, [R0+URZ], R3 ;  /* 0x00000003000075a7 */ /* 0x0022a400080011ff */
[----:B--2---:R-:W-:Y:S05]  /*8230*/  @!P0 NANOSLEEP.SYNCS 0x989680 ;  /* 0x009896800000895d */ /* 0x004fea0003900000 */
[----:B------:R-:W2:Y:S02]  /*8240*/  @!P0 SYNCS.PHASECHK.TRANS64 P0, [R0+URZ], R3 ;  /* 0x00000003000085a7 */ /* 0x000ea400080010ff */
[----:B--2---:R-:W-:Y:S05]  /*8250*/  @!P0 BRA `(.L_x_144) ;  /* 0xfffffffc00f08947 */ /* 0x004fea000383ffff */
[----:B------:R-:W-:Y:S05]  /*8260*/  BRA `(.L_x_145) ;  /* 0xffffffa000b87947 */ /* 0x000fea000383ffff */
.L_x_40:
[----:B----4-:R-:W-:-:S07]  /*8270*/  MOV R0, UR5 ;  /* 0x0000000500007c02 */ /* 0x010fce0008000f00 */
.L_x_146:
[----:B-1----:R1:W2:Y:S02]  /*8280*/  SYNCS.PHASECHK.TRANS64.TRYWAIT P0, [R0+URZ], R3 ;  /* 0x00000003000075a7 */ /* 0x0022a400080011ff */
[----:B--2---:R-:W-:Y:S05]  /*8290*/  @!P0 NANOSLEEP.SYNCS 0x989680 ;  /* 0x009896800000895d */ /* 0x004fea0003900000 */
[----:B------:R-:W2:Y:S02]  /*82a0*/  @!P0 SYNCS.PHASECHK.TRANS64 P0, [R0+URZ], R3 ;  /* 0x00000003000085a7 */ /* 0x000ea400080010ff */
[----:B--2---:R-:W-:Y:S05]  /*82b0*/  @!P0 BRA `(.L_x_146) ;  /* 0xfffffffc00f08947 */ /* 0x004fea000383ffff */
[----:B------:R-:W-:Y:S05]  /*82c0*/  BRA `(.L_x_147) ;  /* 0xffffffa000c47947 */ /* 0x000fea000383ffff */
.L_x_41:
[----:B----4-:R-:W-:-:S07]  /*82d0*/  MOV R0, UR5 ;  /* 0x0000000500007c02 */ /* 0x010fce0008000f00 */
.L_x_148:
[----:B-1----:R1:W2:Y:S02]  /*82e0*/  SYNCS.PHASECHK.TRANS64.TRYWAIT P0, [R0+URZ], R3 ;  /* 0x00000003000075a7 */ /* 0x0022a400080011ff */
[----:B--2---:R-:W-:Y:S05]  /*82f0*/  @!P0 NANOSLEEP.SYNCS 0x989680 ;  /* 0x009896800000895d */ /* 0x004fea0003900000 */
[----:B------:R-:W2:Y:S02]  /*8300*/  @!P0 SYNCS.PHASECHK.TRANS64 P0, [R0+URZ], R3 ;  /* 0x00000003000085a7 */ /* 0x000ea400080010ff */
[----:B--2---:R-:W-:Y:S05]  /*8310*/  @!P0 BRA `(.L_x_148) ;  /* 0xfffffffc00f08947 */ /* 0x004fea000383ffff */
[----:B------:R-:W-:Y:S05]  /*8320*/  BRA `(.L_x_149) ;  /* 0xffffffa000d07947 */ /* 0x000fea000383ffff */
.L_x_44:
[----:B-1----:R1:W2:Y:S02]  /*8330*/  SYNCS.PHASECHK.TRANS64.TRYWAIT P0, [R0+URZ+0x120], R5 ;  /* 0x00012005000075a7 */ /* 0x0022a400080011ff */
[----:B--2---:R-:W-:Y:S05]  /*8340*/  @!P0 NANOSLEEP.SYNCS 0x989680 ;  /* 0x009896800000895d */ /* 0x004fea0003900000 */
[----:B------:R-:W2:Y:S02]  /*8350*/  @!P0 SYNCS.PHASECHK.TRANS64 P0, [R0+URZ+0x120], R5 ;  /* 0x00012005000085a7 */ /* 0x000ea400080010ff */
[----:B--2---:R-:W-:Y:S05]  /*8360*/  @!P0 BRA `(.L_x_44) ;  /* 0xfffffffc00f08947 */ /* 0x004fea000383ffff */
[----:B------:R-:W-:Y:S05]  /*8370*/  BRA `(.L_x_150) ;  /* 0xffffffa4002c7947 */ /* 0x000fea000383ffff */
.L_x_45:
[----:B------:R-:W-:-:S07]  /*8380*/  MOV R0, UR5 ;  /* 0x0000000500007c02 */ /* 0x000fce0008000f00 */
.L_x_151:
[----:B-1----:R1:W2:Y:S02]  /*8390*/  SYNCS.PHASECHK.TRANS64.TRYWAIT P0, [R0+URZ+0xd0], R5 ;  /* 0x0000d005000075a7 */ /* 0x0022a400080011ff */
[----:B--2---:R-:W-:Y:S05]  /*83a0*/  @!P0 NANOSLEEP.SYNCS 0x989680 ;  /* 0x009896800000895d */ /* 0x004fea0003900000 */
[----:B------:R-:W2:Y:S02]  /*83b0*/  @!P0 SYNCS.PHASECHK.TRANS64 P0, [R0+URZ+0xd0], R5 ;  /* 0x0000d005000085a7 */ /* 0x000ea400080010ff */
[----:B--2---:R-:W-:Y:S05]  /*83c0*/  @!P0 BRA `(.L_x_151) ;  /* 0xfffffffc00f08947 */ /* 0x004fea000383ffff */
[----:B------:R-:W-:Y:S05]  /*83d0*/  BRA `(.L_x_152) ;  /* 0xffffffa4003c7947 */ /* 0x000fea000383ffff */
.L_x_46:
[----:B-1----:R1:W2:Y:S02]  /*83e0*/  SYNCS.PHASECHK.TRANS64.TRYWAIT P1, [R0+URZ+0xc0], R5 ;  /* 0x0000c005000075a7 */ /* 0x0022a400080211ff */
[----:B--2---:R-:W-:Y:S05]  /*83f0*/  @!P1 NANOSLEEP.SYNCS 0x989680 ;  /* 0x009896800000995d */ /* 0x004fea0003900000 */
[----:B------:R-:W2:Y:S02]  /*8400*/  @!P1 SYNCS.PHASECHK.TRANS64 P1, [R0+URZ+0xc0], R5 ;  /* 0x0000c005000095a7 */ /* 0x000ea400080210ff */
[----:B--2---:R-:W-:Y:S05]  /*8410*/  @!P1 BRA `(.L_x_46) ;  /* 0xfffffffc00f09947 */ /* 0x004fea000383ffff */
[----:B------:R-:W-:Y:S05]  /*8420*/  BRA `(.L_x_153) ;  /* 0xffffffa4006c7947 */ /* 0x000fea000383ffff */
.L_x_49:
[----:B------:R-:W-:-:S07]  /*8430*/  MOV R0, UR5 ;  /* 0x0000000500007c02 */ /* 0x000fce0008000f00 */
.L_x_154:
[----:B-1----:R1:W2:Y:S02]  /*8440*/  SYNCS.PHASECHK.TRANS64.TRYWAIT P0, [R0+URZ+0xd0], R3 ;  /* 0x0000d003000075a7 */ /* 0x0022a400080011ff */
[----:B--2---:R-:W-:Y:S05]  /*8450*/  @!P0 NANOSLEEP.SYNCS 0x989680 ;  /* 0x009896800000895d */ /* 0x004fea0003900000 */
[----:B------:R-:W2:Y:S02]  /*8460*/  @!P0 SYNCS.PHASECHK.TRANS64 P0, [R0+URZ+0xd0], R3 ;  /* 0x0000d003000085a7 */ /* 0x000ea400080010ff */
[----:B--2---:R-:W-:Y:S05]  /*8470*/  @!P0 BRA `(.L_x_154) ;  /* 0xfffffffc00f08947 */ /* 0x004fea000383ffff */
[----:B------:R-:W-:Y:S05]  /*8480*/  BRA `(.L_x_48) ;  /* 0xffffffa400c07947 */ /* 0x000fea000383ffff */
.L_x_56:
[----:B-1----:R1:W2:Y:S02]  /*8490*/  SYNCS.PHASECHK.TRANS64.TRYWAIT P1, [R0+URZ+0xc0], R5 ;  /* 0x0000c005000075a7 */ /* 0x0022a400080211ff */
[----:B--2---:R-:W-:Y:S05]  /*84a0*/  @!P1 NANOSLEEP.SYNCS 0x989680 ;  /* 0x009896800000995d */ /* 0x004fea0003900000 */
[----:B------:R-:W2:Y:S02]  /*84b0*/  @!P1 SYNCS.PHASECHK.TRANS64 P1, [R0+URZ+0xc0], R5 ;  /* 0x0000c005000095a7 */ /* 0x000ea400080210ff */
[----:B--2---:R-:W-:Y:S05]  /*84c0*/  @!P1 BRA `(.L_x_56) ;  /* 0xfffffffc00f09947 */ /* 0x004fea000383ffff */
[----:B------:R-:W-:Y:S05]  /*84d0*/  BRA `(.L_x_155) ;  /* 0xffffffac00207947 */ /* 0x000fea000383ffff */
.L_x_57:
[----:B------:R-:W-:-:S07]  /*84e0*/  MOV R3, UR8 ;  /* 0x0000000800037c02 */ /* 0x000fce0008000f00 */
.L_x_156:
[----:B-1----:R1:W2:Y:S02]  /*84f0*/  SYNCS.PHASECHK.TRANS64.TRYWAIT P0, [R3+URZ+0x100], R0 ;  /* 0x00010000030075a7 */ /* 0x0022a400080011ff */
[----:B--2---:R-:W-:Y:S05]  /*8500*/  @!P0 NANOSLEEP.SYNCS 0x989680 ;  /* 0x009896800000895d */ /* 0x004fea0003900000 */
[----:B------:R-:W2:Y:S02]  /*8510*/  @!P0 SYNCS.PHASECHK.TRANS64 P0, [R3+URZ+0x100], R0 ;  /* 0x00010000030085a7 */ /* 0x000ea400080010ff */
[----:B--2---:R-:W-:Y:S05]  /*8520*/  @!P0 BRA `(.L_x_156) ;  /* 0xfffffffc00f08947 */ /* 0x004fea000383ffff */
[----:B------:R-:W-:Y:S05]  /*8530*/  BRA `(.L_x_157) ;  /* 0xffffffac00707947 */ /* 0x000fea000383ffff */
.L_x_60:
[----:B------:R-:W-:Y:S07]  /*8540*/  MOV R0, UR7 ;  /* 0x0000000700007c02 */ /* 0x000fee0008000f00 */
.L_x_158:
[----:B-1----:R1:W2:Y:S02]  /*8550*/  SYNCS.PHASECHK.TRANS64.TRYWAIT P0, [R0+URZ], R3 ;  /* 0x00000003000075a7 */ /* 0x0022a400080011ff */
[----:B--2---:R-:W-:Y:S05]  /*8560*/  @!P0 NANOSLEEP.SYNCS 0x989680 ;  /* 0x009896800000895d */ /* 0x004fea0003900000 */
[----:B------:R-:W2:Y:S02]  /*8570*/  @!P0 SYNCS.PHASECHK.TRANS64 P0, [R0+URZ], R3 ;  /* 0x00000003000085a7 */ /* 0x000ea400080010ff */
[----:B--2---:R-:W-:Y:S05]  /*8580*/  @!P0 BRA `(.L_x_158) ;  /* 0xfffffffc00f08947 */ /* 0x004fea000383ffff */
[----:B------:R-:W-:Y:S05]  /*8590*/  BRA `(.L_x_59) ;  /* 0xffffffac008c7947 */ /* 0x000fea000383ffff */
.L_x_63:
[----:B------:R-:W-:-:S07]  /*85a0*/  MOV R0, UR5 ;  /* 0x0000000500007c02 */ /* 0x000fce0008000f00 */
.L_x_159:
[----:B--2---:R2:W3:Y:S02]  /*85b0*/  SYNCS.PHASECHK.TRANS64.TRYWAIT P0, [R0+URZ], R3 ;  /* 0x00000003000075a7 */ /* 0x0044e400080011ff */
[----:B---3--:R-:W-:Y:S05]  /*85c0*/  @!P0 NANOSLEEP.SYNCS 0x989680 ;  /* 0x009896800000895d */ /* 0x008fea0003900000 */
[----:B------:R-:W3:Y:S02]  /*85d0*/  @!P0 SYNCS.PHASECHK.TRANS64 P0, [R0+URZ], R3 ;  /* 0x00000003000085a7 */ /* 0x000ee400080010ff */
[----:B---3--:R-:W-:Y:S05]  /*85e0*/  @!P0 BRA `(.L_x_159) ;  /* 0xfffffffc00f08947 */ /* 0x008fea000383ffff */
[----:B------:R-:W-:Y:S05]  /*85f0*/  BRA `(.L_x_160) ;  /* 0xffffffb000407947 */ /* 0x000fea000383ffff */
.L_x_64:
[----:B------:R-:W-:-:S07]  /*8600*/  MOV R0, UR5 ;  /* 0x0000000500007c02 */ /* 0x000fce0008000f00 */
.L_x_161:
[----:B-1----:R1:W2:Y:S02]  /*8610*/  SYNCS.PHASECHK.TRANS64.TRYWAIT P0, [R0+URZ], R3 ;  /* 0x00000003000075a7 */ /* 0x0022a400080011ff */
[----:B--2---:R-:W-:Y:S05]  /*8620*/  @!P0 NANOSLEEP.SYNCS 0x989680 ;  /* 0x009896800000895d */ /* 0x004fea0003900000 */
[----:B------:R-:W2:Y:S02]  /*8630*/  @!P0 SYNCS.PHASECHK.TRANS64 P0, [R0+URZ], R3 ;  /* 0x00000003000085a7 */ /* 0x000ea400080010ff */
[----:B--2---:R-:W-:Y:S05]  /*8640*/  @!P0 BRA `(.L_x_161) ;  /* 0xfffffffc00f08947 */ /* 0x004fea000383ffff */
[----:B------:R-:W-:Y:S05]  /*8650*/  BRA `(.L_x_162) ;  /* 0xffffffb0004c7947 */ /* 0x000fea000383ffff */
.L_x_65:
[----:B------:R-:W-:-:S07]  /*8660*/  MOV R0, UR5 ;  /* 0x0000000500007c02 */ /* 0x000fce0008000f00 */
.L_x_163:
[----:B-1----:R1:W2:Y:S02]  /*8670*/  SYNCS.PHASECHK.TRANS64.TRYWAIT P0, [R0+URZ], R3 ;  /* 0x00000003000075a7 */ /* 0x0022a400080011ff */
[----:B--2---:R-:W-:Y:S05]  /*8680*/  @!P0 NANOSLEEP.SYNCS 0x989680 ;  /* 0x009896800000895d */ /* 0x004fea0003900000 */
[----:B------:R-:W2:Y:S02]  /*8690*/  @!P0 SYNCS.PHASECHK.TRANS64 P0, [R0+URZ], R3 ;  /* 0x00000003000085a7 */ /* 0x000ea400080010ff */
[----:B--2---:R-:W-:Y:S05]  /*86a0*/  @!P0 BRA `(.L_x_163) ;  /* 0xfffffffc00f08947 */ /* 0x004fea000383ffff */
[----:B------:R-:W-:Y:S05]  /*86b0*/  BRA `(.L_x_164) ;  /* 0xffffffb000587947 */ /* 0x000fea000383ffff */
.L_x_66:
[----:B------:R-:W-:-:S07]  /*86c0*/  MOV R0, UR7 ;  /* 0x0000000700007c02 */ /* 0x000fce0008000f00 */
.L_x_165:
[----:B-1----:R1:W2:Y:S02]  /*86d0*/  SYNCS.PHASECHK.TRANS64.TRYWAIT P0, [R0+URZ], R3 ;  /* 0x00000003000075a7 */ /* 0x0022a400080011ff */
[----:B--2---:R-:W-:Y:S05]  /*86e0*/  @!P0 NANOSLEEP.SYNCS 0x989680 ;  /* 0x009896800000895d */ /* 0x004fea0003900000 */
[----:B------:R-:W2:Y:S02]  /*86f0*/  @!P0 SYNCS.PHASECHK.TRANS64 P0, [R0+URZ], R3 ;  /* 0x00000003000085a7 */ /* 0x000ea400080010ff */
[----:B--2---:R-:W-:Y:S05]  /*8700*/  @!P0 BRA `(.L_x_165) ;  /* 0xfffffffc00f08947 */ /* 0x004fea000383ffff */
[----:B------:R-:W-:Y:S05]  /*8710*/  BRA `(.L_x_166) ;  /* 0xffffffb000647947 */ /* 0x000fea000383ffff */
.L_x_71:
[----:B--2---:R2:W3:Y:S02]  /*8720*/  SYNCS.PHASECHK.TRANS64.TRYWAIT P0, [R0+URZ+0xc0], R3 ;  /* 0x0000c003000075a7 */ /* 0x0044e400080011ff */
[----:B---3--:R-:W-:Y:S05]  /*8730*/  @!P0 NANOSLEEP.SYNCS 0x989680 ;  /* 0x009896800000895d */ /* 0x008fea0003900000 */
[----:B------:R-:W3:Y:S02]  /*8740*/  @!P0 SYNCS.PHASECHK.TRANS64 P0, [R0+URZ+0xc0], R3 ;  /* 0x0000c003000085a7 */ /* 0x000ee400080010ff */
[----:B---3--:R-:W-:Y:S05]  /*8750*/  @!P0 BRA `(.L_x_71) ;  /* 0xfffffffc00f08947 */ /* 0x008fea000383ffff */
[----:B------:R-:W-:Y:S05]  /*8760*/  BRA `(.L_x_167) ;  /* 0xffffffb400707947 */ /* 0x000fea000383ffff */
.L_x_74:
[----:B------:R-:W-:Y:S07]  /*8770*/  MOV R0, UR7 ;  /* 0x0000000700007c02 */ /* 0x000fee0008000f00 */
.L_x_168:
[----:B--2---:R2:W3:Y:S02]  /*8780*/  SYNCS.PHASECHK.TRANS64.TRYWAIT P0, [R0+URZ+0xb8], R3 ;  /* 0x0000b803000075a7 */ /* 0x0044e400080011ff */
[----:B---3--:R-:W-:Y:S05]  /*8790*/  @!P0 NANOSLEEP.SYNCS 0x989680 ;  /* 0x009896800000895d */ /* 0x008fea0003900000 */
[----:B------:R-:W3:Y:S02]  /*87a0*/  @!P0 SYNCS.PHASECHK.TRANS64 P0, [R0+URZ+0xb8], R3 ;  /* 0x0000b803000085a7 */ /* 0x000ee400080010ff */
[----:B---3--:R-:W-:Y:S05]  /*87b0*/  @!P0 BRA `(.L_x_168) ;  /* 0xfffffffc00f08947 */ /* 0x008fea000383ffff */
[----:B------:R-:W-:Y:S05]  /*87c0*/  BRA `(.L_x_73) ;  /* 0xffffffb800507947 */ /* 0x000fea000383ffff */
.L_x_77:
[----:B------:R-:W-:Y:S07]  /*87d0*/  MOV R3, UR7 ;  /* 0x0000000700037c02 */ /* 0x000fee0008000f00 */
.L_x_169:
[----:B-1----:R1:W2:Y:S02]  /*87e0*/  SYNCS.PHASECHK.TRANS64.TRYWAIT P0, [R3+URZ+0x90], R12 ;  /* 0x0000900c030075a7 */ /* 0x0022a400080011ff */
[----:B--2---:R-:W-:Y:S05]  /*87f0*/  @!P0 NANOSLEEP.SYNCS 0x989680 ;  /* 0x009896800000895d */ /* 0x004fea0003900000 */
[----:B------:R-:W2:Y:S02]  /*8800*/  @!P0 SYNCS.PHASECHK.TRANS64 P0, [R3+URZ+0x90], R12 ;  /* 0x0000900c030085a7 */ /* 0x000ea400080010ff */
[----:B--2---:R-:W-:Y:S05]  /*8810*/  @!P0 BRA `(.L_x_169) ;  /* 0xfffffffc00f08947 */ /* 0x004fea000383ffff */
[----:B------:R-:W-:Y:S05]  /*8820*/  BRA `(.L_x_170) ;  /* 0xffffffb800c87947 */ /* 0x000fea000383ffff */
.L_x_78:
[----:B-1----:R-:W-:Y:S07]  /*8830*/  MOV R3, UR7 ;  /* 0x0000000700037c02 */ /* 0x002fee0008000f00 */
.L_x_171:
[----:B-1----:R1:W2:Y:S02]  /*8840*/  SYNCS.PHASECHK.TRANS64.TRYWAIT P0, [R3+URZ+0x98], R12 ;  /* 0x0000980c030075a7 */ /* 0x0022a400080011ff */
[----:B--2---:R-:W-:Y:S05]  /*8850*/  @!P0 NANOSLEEP.SYNCS 0x989680 ;  /* 0x009896800000895d */ /* 0x004fea0003900000 */
[----:B------:R-:W2:Y:S02]  /*8860*/  @!P0 SYNCS.PHASECHK.TRANS64 P0, [R3+URZ+0x98], R12 ;  /* 0x0000980c030085a7 */ /* 0x000ea400080010ff */
[----:B--2---:R-:W-:Y:S05]  /*8870*/  @!P0 BRA `(.L_x_171) ;  /* 0xfffffffc00f08947 */ /* 0x004fea000383ffff */
[----:B------:R-:W-:Y:S05]  /*8880*/  BRA `(.L_x_172) ;  /* 0xffffffbc00047947 */ /* 0x000fea000383ffff */
.L_x_79:
[----:B-1----:R-:W-:Y:S07]  /*8890*/  MOV R3, UR7 ;  /* 0x0000000700037c02 */ /* 0x002fee0008000f00 */
.L_x_173:
[----:B-1----:R1:W2:Y:S02]  /*88a0*/  SYNCS.PHASECHK.TRANS64.TRYWAIT P0, [R3+URZ+0xa0], R12 ;  /* 0x0000a00c030075a7 */ /* 0x0022a400080011ff */
[----:B--2---:R-:W-:Y:S05]  /*88b0*/  @!P0 NANOSLEEP.SYNCS 0x989680 ;  /* 0x009896800000895d */ /* 0x004fea0003900000 */
[----:B------:R-:W2:Y:S02]  /*88c0*/  @!P0 SYNCS.PHASECHK.TRANS64 P0, [R3+URZ+0xa0], R12 ;  /* 0x0000a00c030085a7 */ /* 0x000ea400080010ff */
[----:B--2---:R-:W-:Y:S05]  /*88d0*/  @!P0 BRA `(.L_x_173) ;  /* 0xfffffffc00f08947 */ /* 0x004fea000383ffff */
[----:B------:R-:W-:Y:S05]  /*88e0*/  BRA `(.L_x_174) ;  /* 0xffffffbc004c7947 */ /* 0x000fea000383ffff */
.L_x_80:
[----:B------:R-:W-:Y:S07]  /*88f0*/  MOV R3, UR7 ;  /* 0x0000000700037c02 */ /* 0x000fee0008000f00 */
.L_x_175:
[----:B-1----:R1:W2:Y:S02]  /*8900*/  SYNCS.PHASECHK.TRANS64.TRYWAIT P0, [R3+URZ+0xa8], R12 ;  /* 0x0000a80c030075a7 */ /* 0x0022a400080011ff */
[----:B--2---:R-:W-:Y:S05]  /*8910*/  @!P0 NANOSLEEP.SYNCS 0x989680 ;  /* 0x009896800000895d */ /* 0x004fea0003900000 */
[----:B------:R-:W2:Y:S02]  /*8920*/  @!P0 SYNCS.PHASECHK.TRANS64 P0, [R3+URZ+0xa8], R12 ;  /* 0x0000a80c030085a7 */ /* 0x000ea400080010ff */
[----:B--2---:R-:W-:Y:S05]  /*8930*/  @!P0 BRA `(.L_x_175) ;  /* 0xfffffffc00f08947 */ /* 0x004fea000383ffff */
[----:B------:R-:W-:Y:S05]  /*8940*/  BRA `(.L_x_176) ;  /* 0xffffffbc00d47947 */ /* 0x000fea000383ffff */
.L_x_82:
[----:B------:R-:W-:-:S07]  /*8950*/  MOV R0, UR7 ;  /* 0x0000000700007c02 */ /* 0x000fce0008000f00 */
.L_x_177:
[----:B-1----:R1:W3:Y:S02]  /*8960*/  SYNCS.PHASECHK.TRANS64.TRYWAIT P0, [R0+URZ+0x90], R3 ;  /* 0x00009003000075a7 */ /* 0x0022e400080011ff */
[----:B---3--:R-:W-:Y:S05]  /*8970*/  @!P0 NANOSLEEP.SYNCS 0x989680 ;  /* 0x009896800000895d */ /* 0x008fea0003900000 */
[----:B------:R-:W3:Y:S02]  /*8980*/  @!P0 SYNCS.PHASECHK.TRANS64 P0, [R0+URZ+0x90], R3 ;  /* 0x00009003000085a7 */ /* 0x000ee400080010ff */
[----:B---3--:R-:W-:Y:S05]  /*8990*/  @!P0 BRA `(.L_x_177) ;  /* 0xfffffffc00f08947 */ /* 0x008fea000383ffff */
[----:B------:R-:W-:Y:S05]  /*89a0*/  BRA `(.L_x_178) ;  /* 0xffffffc000447947 */ /* 0x000fea000383ffff */
.L_x_83:
[----:B-1----:R-:W-:-:S07]  /*89b0*/  MOV R0, UR7 ;  /* 0x0000000700007c02 */ /* 0x002fce0008000f00 */
.L_x_179:
[----:B-1----:R1:W3:Y:S02]  /*89c0*/  SYNCS.PHASECHK.TRANS64.TRYWAIT P0, [R0+URZ+0x98], R3 ;  /* 0x00009803000075a7 */ /* 0x0022e400080011ff */
[----:B---3--:R-:W-:Y:S05]  /*89d0*/  @!P0 NANOSLEEP.SYNCS 0x989680 ;  /* 0x009896800000895d */ /* 0x008fea0003900000 */
[----:B------:R-:W3:Y:S02]  /*89e0*/  @!P0 SYNCS.PHASECHK.TRANS64 P0, [R0+URZ+0x98], R3 ;  /* 0x00009803000085a7 */ /* 0x000ee400080010ff */
[----:B---3--:R-:W-:Y:S05]  /*89f0*/  @!P0 BRA `(.L_x_179) ;  /* 0xfffffffc00f08947 */ /* 0x008fea000383ffff */
[----:B------:R-:W-:Y:S05]  /*8a00*/  BRA `(.L_x_180) ;  /* 0xffffffc000347947 */ /* 0x000fea000383ffff */
.L_x_84:
[----:B-1----:R-:W-:-:S07]  /*8a10*/  MOV R0, UR7 ;  /* 0x0000000700007c02 */ /* 0x002fce0008000f00 */
.L_x_181:
[----:B-1----:R1:W3:Y:S02]  /*8a20*/  SYNCS.PHASECHK.TRANS64.TRYWAIT P0, [R0+URZ+0xa0], R3 ;  /* 0x0000a003000075a7 */ /* 0x0022e400080011ff */
[----:B---3--:R-:W-:Y:S05]  /*8a30*/  @!P0 NANOSLEEP.SYNCS 0x989680 ;  /* 0x009896800000895d */ /* 0x008fea0003900000 */
[----:B------:R-:W3:Y:S02]  /*8a40*/  @!P0 SYNCS.PHASECHK.TRANS64 P0, [R0+URZ+0xa0], R3 ;  /* 0x0000a003000085a7 */ /* 0x000ee400080010ff */
[----:B---3--:R-:W-:Y:S05]  /*8a50*/  @!P0 BRA `(.L_x_181) ;  /* 0xfffffffc00f08947 */ /* 0x008fea000383ffff */
[----:B------:R-:W-:Y:S05]  /*8a60*/  BRA `(.L_x_182) ;  /* 0xffffffc000247947 */ /* 0x000fea000383ffff */
.L_x_86:
[----:B--2---:R2:W4:Y:S02]  /*8a70*/  SYNCS.PHASECHK.TRANS64.TRYWAIT P0, [R0+URZ+0xc0], R3 ;  /* 0x0000c003000075a7 */ /* 0x00452400080011ff */
[----:B----4-:R-:W-:Y:S05]  /*8a80*/  @!P0 NANOSLEEP.SYNCS 0x989680 ;  /* 0x009896800000895d */ /* 0x010fea0003900000 */
[----:B------:R-:W4:Y:S02]  /*8a90*/  @!P0 SYNCS.PHASECHK.TRANS64 P0, [R0+URZ+0xc0], R3 ;  /* 0x0000c003000085a7 */ /* 0x000f2400080010ff */
[----:B----4-:R-:W-:Y:S05]  /*8aa0*/  @!P0 BRA `(.L_x_86) ;  /* 0xfffffffc00f08947 */ /* 0x010fea000383ffff */
[----:B------:R-:W-:Y:S05]  /*8ab0*/  BRA `(.L_x_183) ;  /* 0xffffffc000f87947 */ /* 0x000fea000383ffff */
.L_x_97:
[----:B-1----:R-:W-:Y:S04]  /*8ac0*/  MOV R2, UR48 ;  /* 0x0000003000027c02 */ /* 0x002fe80008000f00 */
[----:B------:R1:W3:Y:S03]  /*8ad0*/  SYNCS.PHASECHK.TRANS64.TRYWAIT P1, [R2+URZ+0x70], R3 ;  /* 0x00007003020075a7 */ /* 0x0002e600080211ff */
[----:B---3--:R-:W-:Y:S05]  /*8ae0*/  @!P1 NANOSLEEP.SYNCS 0x989680 ;  /* 0x009896800000995d */ /* 0x008fea0003900000 */
[----:B------:R-:W3:Y:S02]  /*8af0*/  @!P1 SYNCS.PHASECHK.TRANS64 P1, [R2+URZ+0x70], R3 ;  /* 0x00007003020095a7 */ /* 0x000ee400080210ff */
[----:B---3--:R-:W-:Y:S05]  /*8b00*/  @!P1 BRA `(.L_x_97) ;  /* 0xfffffffc00ec9947 */ /* 0x008fea000383ffff */
[----:B------:R-:W-:Y:S05]  /*8b10*/  BRA `(.L_x_96) ;  /* 0xffffffd000047947 */ /* 0x000fea000383ffff */
.L_x_99:
[----:B-1----:R1:W4:Y:S02]  /*8b20*/  SYNCS.PHASECHK.TRANS64.TRYWAIT P0, [R79+URZ+0xe0], R0 ;  /* 0x0000e0004f0075a7 */ /* 0x00232400080011ff */
[----:B----4-:R-:W-:Y:S05]  /*8b30*/  @!P0 NANOSLEEP.SYNCS 0x989680 ;  /* 0x009896800000895d */ /* 0x010fea0003900000 */
[----:B------:R-:W4:Y:S02]  /*8b40*/  @!P0 SYNCS.PHASECHK.TRANS64 P0, [R79+URZ+0xe0], R0 ;  /* 0x0000e0004f0085a7 */ /* 0x000f2400080010ff */
[----:B----4-:R-:W-:Y:S05]  /*8b50*/  @!P0 BRA `(.L_x_99) ;  /* 0xfffffffc00f08947 */ /* 0x010fea000383ffff */
[----:B------:R-:W-:Y:S05]  /*8b60*/  BRA `(.L_x_98) ;  /* 0xffffffd000287947 */ /* 0x000fea000383ffff */
.L_x_108:
[----:B--2---:R2:W4:Y:S02]  /*8b70*/  SYNCS.PHASECHK.TRANS64.TRYWAIT P0, [R3+URZ+0x70], R0 ;  /* 0x00007000030075a7 */ /* 0x00452400080011ff */
[----:B----4-:R-:W-:Y:S05]  /*8b80*/  @!P0 NANOSLEEP.SYNCS 0x989680 ;  /* 0x009896800000895d */ /* 0x010fea0003900000 */
[----:B------:R-:W4:Y:S02]  /*8b90*/  @!P0 SYNCS.PHASECHK.TRANS64 P0, [R3+URZ+0x70], R0 ;  /* 0x00007000030085a7 */ /* 0x000f2400080010ff */
[----:B----4-:R-:W-:Y:S05]  /*8ba0*/  @!P0 BRA `(.L_x_108) ;  /* 0xfffffffc00f08947 */ /* 0x010fea000383ffff */
[----:B------:R-:W-:Y:S05]  /*8bb0*/  BRA `(.L_x_107) ;  /* 0xffffffd800147947 */ /* 0x000fea000383ffff */
.L_x_116:
[----:B--2---:R2:W4:Y:S02]  /*8bc0*/  SYNCS.PHASECHK.TRANS64.TRYWAIT P0, [R83+URZ+0x70], R4 ;  /* 0x00007004530075a7 */ /* 0x00452400080011ff */
[----:B----4-:R-:W-:Y:S05]  /*8bd0*/  @!P0 NANOSLEEP.SYNCS 0x989680 ;  /* 0x009896800000895d */ /* 0x010fea0003900000 */
[----:B------:R-:W4:Y:S02]  /*8be0*/  @!P0 SYNCS.PHASECHK.TRANS64 P0, [R83+URZ+0x70], R4 ;  /* 0x00007004530085a7 */ /* 0x000f2400080010ff */
[----:B----4-:R-:W-:Y:S05]  /*8bf0*/  @!P0 BRA `(.L_x_116) ;  /* 0xfffffffc00f08947 */ /* 0x010fea000383ffff */
[----:B------:R-:W-:Y:S05]  /*8c00*/  BRA `(.L_x_115) ;  /* 0xffffffe000207947 */ /* 0x000fea000383ffff */
.L_x_124:
[----:B--2---:R2:W4:Y:S02]  /*8c10*/  SYNCS.PHASECHK.TRANS64.TRYWAIT P0, [R88+URZ+0x70], R3 ;  /* 0x00007003580075a7 */ /* 0x00452400080011ff */
[----:B----4-:R-:W-:Y:S05]  /*8c20*/  @!P0 NANOSLEEP.SYNCS 0x989680 ;  /* 0x009896800000895d */ /* 0x010fea0003900000 */
[----:B------:R-:W4:Y:S02]  /*8c30*/  @!P0 SYNCS.PHASECHK.TRANS64 P0, [R88+URZ+0x70], R3 ;  /* 0x00007003580085a7 */ /* 0x000f2400080010ff */
[----:B----4-:R-:W-:Y:S05]  /*8c40*/  @!P0 BRA `(.L_x_124) ;  /* 0xfffffffc00f08947 */ /* 0x010fea000383ffff */
[----:B------:R-:W-:Y:S05]  /*8c50*/  BRA `(.L_x_123) ;  /* 0xffffffe8002c7947 */ /* 0x000fea000383ffff */
        .weak           $__internal_0_$__cuda_sm10x_tcgen05_guardrail_trap_col_being_dealloced_not_returned_by_alloc
        .type           $__internal_0_$__cuda_sm10x_tcgen05_guardrail_trap_col_being_dealloced_not_returned_by_alloc,@function
        .size           $__internal_0_$__cuda_sm10x_tcgen05_guardrail_trap_col_being_dealloced_not_returned_by_alloc,($__internal_1_$__cuda_sm10x_tcgen05_guardrail_trap_phase_invalid_during_alloc - $__internal_0_$__cuda_sm10x_tcgen05_guardrail_trap_col_being_dealloced_not_returned_by_alloc)
$__internal_0_$__cuda_sm10x_tcgen05_guardrail_trap_col_being_dealloced_not_returned_by_alloc:
[----:B------:R-:W-:Y:S05]  /*8c60*/  BPT.TRAP 0x1 ;  /* 0x000000040000795c */ /* 0x000fea0000300000 */
[----:B------:R-:W-:-:S04]  /*8c70*/  HFMA2 R3, -RZ, RZ, 0, 0 ;  /* 0x00000000ff037431 */ /* 0x000fc800000001ff */
[----:B------:R-:W-:Y:S05]  /*8c80*/  RET.REL.NODEC R2 `(_ZN7cutlass13device_kernelINS_4gemm6kernel13GemmUniversalIN4cute5tupleIJiiiiEEENS1_10collective13CollectiveMmaINS1_35MainloopSm100TmaUmmaWarpSpecializedILi7ELi2ELi4ENS5_IJNS4_1CILi1EEESB_SB_EEEEENS5_IJNSA_ILi64EEENSA_ILi128EEENSA_ILi32EEEEEENS_10bfloat16_tENS5_IJlSB_lEEESI_SJ_NS4_8TiledMMAINS4_8MMA_AtomIJNS4_20SM100_MMA_F16BF16_SSISI_SI_fLi64ELi128ELNS4_4UMMA5MajorE0ELSO_0ELNSN_7ScaleInE0ELSP_0EEEEEENS4_6LayoutISC_NS5_IJNSA_ILi0EEEST_ST_EEEEENS5_IJNS4_10UnderscoreESW_SW_EEEEENS4_13SM90_TMA_LOADENS4_14ComposedLayoutINS4_7SwizzleILi2ELi4ELi3EEENS4_18smem_ptr_flag_bitsILi16EEENSS_INS5_IJNSA_ILi8EEESG_EEENS5_IJSG_SB_EEEEEEEvNS4_8identityESZ_S19_vS1A_EENS_8epilogue10collective18CollectiveEpilogueINS1C_23Sm100TmaWarpSpecializedILi4ELi2ELi16ELb1ELb0EEEJSH_NS5_IJNSS_ISE_SB_EENSS_ISG_SB_EEEEESI_SJ_SI_SJ_NS1C_6fusion15FusionCallbacksIS1G_NS1K_17LinearCombinationISI_fSI_fLNS_15FloatRoundStyleE2EEESH_S1J_JEEENS4_5SM1004TMEM4LOAD26SM100_TMEM_LOAD_16dp256b4xESZ_S19_NS4_17SM75_U32x4_LDSM_NENS4_14SM90_TMA_STOREES19_NS4_17SM90_U32x4_STSM_NENS4_39AutoVectorizingCopyWithAssumedAlignmentILi128EEEEEEvvEEEEvNT_6ParamsE) ;  /* 0xffffff7002dc7950 */ /* 0x000fea0003c3ffff */
        .weak           $__internal_1_$__cuda_sm10x_tcgen05_guardrail_trap_phase_invalid_during_alloc
        .type           $__internal_1_$__cuda_sm10x_tcgen05_guardrail_trap_phase_invalid_during_alloc,@function
        .size           $__internal_1_$__cuda_sm10x_tcgen05_guardrail_trap_phase_invalid_during_alloc,($__internal_2_$__cuda_sm10x_tcgen05_guardrail_trap_unallocated_columns_being_dealloced - $__internal_1_$__cuda_sm10x_tcgen05_guardrail_trap_phase_invalid_during_alloc)
$__internal_1_$__cuda_sm10x_tcgen05_guardrail_trap_phase_invalid_during_alloc:
[----:B------:R-:W-:Y:S05]  /*8c90*/  BPT.TRAP 0x1 ;  /* 0x000000040000795c */ /* 0x000fea0000300000 */
[----:B------:R-:W-:-:S04]  /*8ca0*/  MOV R3, 0x0 ;  /* 0x0000000000037802 */ /* 0x000fc80000000f00 */
[----:B------:R-:W-:Y:S05]  /*8cb0*/  RET.REL.NODEC R2 `(_ZN7cutlass13device_kernelINS_4gemm6kernel13GemmUniversalIN4cute5tupleIJiiiiEEENS1_10collective13CollectiveMmaINS1_35MainloopSm100TmaUmmaWarpSpecializedILi7ELi2ELi4ENS5_IJNS4_1CILi1EEESB_SB_EEEEENS5_IJNSA_ILi64EEENSA_ILi128EEENSA_ILi32EEEEEENS_10bfloat16_tENS5_IJlSB_lEEESI_SJ_NS4_8TiledMMAINS4_8MMA_AtomIJNS4_20SM100_MMA_F16BF16_SSISI_SI_fLi64ELi128ELNS4_4UMMA5MajorE0ELSO_0ELNSN_7ScaleInE0ELSP_0EEEEEENS4_6LayoutISC_NS5_IJNSA_ILi0EEEST_ST_EEEEENS5_IJNS4_10UnderscoreESW_SW_EEEEENS4_13SM90_TMA_LOADENS4_14ComposedLayoutINS4_7SwizzleILi2ELi4ELi3EEENS4_18smem_ptr_flag_bitsILi16EEENSS_INS5_IJNSA_ILi8EEESG_EEENS5_IJSG_SB_EEEEEEEvNS4_8identityESZ_S19_vS1A_EENS_8epilogue10collective18CollectiveEpilogueINS1C_23Sm100TmaWarpSpecializedILi4ELi2ELi16ELb1ELb0EEEJSH_NS5_IJNSS_ISE_SB_EENSS_ISG_SB_EEEEESI_SJ_SI_SJ_NS1C_6fusion15FusionCallbacksIS1G_NS1K_17LinearCombinationISI_fSI_fLNS_15FloatRoundStyleE2EEESH_S1J_JEEENS4_5SM1004TMEM4LOAD26SM100_TMEM_LOAD_16dp256b4xESZ_S19_NS4_17SM75_U32x4_LDSM_NENS4_14SM90_TMA_STOREES19_NS4_17SM90_U32x4_STSM_NENS4_39AutoVectorizingCopyWithAssumedAlignmentILi128EEEEEEvvEEEEvNT_6ParamsE) ;  /* 0xffffff7002d07950 */ /* 0x000fea0003c3ffff */
        .weak           $__internal_2_$__cuda_sm10x_tcgen05_guardrail_trap_unallocated_columns_being_dealloced
        .type           $__internal_2_$__cuda_sm10x_tcgen05_guardrail_trap_unallocated_columns_being_dealloced,@function
        .size           $__internal_2_$__cuda_sm10x_tcgen05_guardrail_trap_unallocated_columns_being_dealloced,(.L_x_185 - $__internal_2_$__cuda_sm10x_tcgen05_guardrail_trap_unallocated_columns_being_dealloced)
$__internal_2_$__cuda_sm10x_tcgen05_guardrail_trap_unallocated_columns_being_dealloced:
[----:B------:R-:W-:Y:S05]  /*8cc0*/  BPT.TRAP 0x1 ;  /* 0x000000040000795c */ /* 0x000fea0000300000 */
[----:B------:R-:W-:-:S04]  /*8cd0*/  HFMA2 R3, -RZ, RZ, 0, 0 ;  /* 0x00000000ff037431 */ /* 0x000fc800000001ff */
[----:B------:R-:W-:Y:S05]  /*8ce0*/  RET.REL.NODEC R2 `(_ZN7cutlass13device_kernelINS_4gemm6kernel13GemmUniversalIN4cute5tupleIJiiiiEEENS1_10collective13CollectiveMmaINS1_35MainloopSm100TmaUmmaWarpSpecializedILi7ELi2ELi4ENS5_IJNS4_1CILi1EEESB_SB_EEEEENS5_IJNSA_ILi64EEENSA_ILi128EEENSA_ILi32EEEEEENS_10bfloat16_tENS5_IJlSB_lEEESI_SJ_NS4_8TiledMMAINS4_8MMA_AtomIJNS4_20SM100_MMA_F16BF16_SSISI_SI_fLi64ELi128ELNS4_4UMMA5MajorE0ELSO_0ELNSN_7ScaleInE0ELSP_0EEEEEENS4_6LayoutISC_NS5_IJNSA_ILi0EEEST_ST_EEEEENS5_IJNS4_10UnderscoreESW_SW_EEEEENS4_13SM90_TMA_LOADENS4_14ComposedLayoutINS4_7SwizzleILi2ELi4ELi3EEENS4_18smem_ptr_flag_bitsILi16EEENSS_INS5_IJNSA_ILi8EEESG_EEENS5_IJSG_SB_EEEEEEEvNS4_8identityESZ_S19_vS1A_EENS_8epilogue10collective18CollectiveEpilogueINS1C_23Sm100TmaWarpSpecializedILi4ELi2ELi16ELb1ELb0EEEJSH_NS5_IJNSS_ISE_SB_EENSS_ISG_SB_EEEEESI_SJ_SI_SJ_NS1C_6fusion15FusionCallbacksIS1G_NS1K_17LinearCombinationISI_fSI_fLNS_15FloatRoundStyleE2EEESH_S1J_JEEENS4_5SM1004TMEM4LOAD26SM100_TMEM_LOAD_16dp256b4xESZ_S19_NS4_17SM75_U32x4_LDSM_NENS4_14SM90_TMA_STOREES19_NS4_17SM90_U32x4_STSM_NENS4_39AutoVectorizingCopyWithAssumedAlignmentILi128EEEEEEvvEEEEvNT_6ParamsE) ;  /* 0xffffff7002c47950 */ /* 0x000fea0003c3ffff */
.L_x_184:
[----:B------:R-:W-:-:S00]  /*8cf0*/  BRA `(.L_x_184) ;  /* 0xfffffffc00fc7947 */ /* 0x000fc0000383ffff */
[----:B------:R-:W-:-:S00]  /*8d00*/  NOP ;  /* 0x0000000000007918 */ /* 0x000fc00000000000 */
[----:B------:R-:W-:-:S00]  /*8d10*/  NOP ;  /* 0x0000000000007918 */ /* 0x000fc00000000000 */
[----:B------:R-:W-:-:S00]  /*8d20*/  NOP ;  /* 0x0000000000007918 */ /* 0x000fc00000000000 */
[----:B------:R-:W-:-:S00]  /*8d30*/  NOP ;  /* 0x0000000000007918 */ /* 0x000fc00000000000 */
[----:B------:R-:W-:-:S00]  /*8d40*/  NOP ;  /* 0x0000000000007918 */ /* 0x000fc00000000000 */
[----:B------:R-:W-:-:S00]  /*8d50*/  NOP ;  /* 0x0000000000007918 */ /* 0x000fc00000000000 */
[----:B------:R-:W-:-:S00]  /*8d60*/  NOP ;  /* 0x0000000000007918 */ /* 0x000fc00000000000 */
[----:B------:R-:W-:-:S00]  /*8d70*/  NOP ;  /* 0x0000000000007918 */ /* 0x000fc00000000000 */
.L_x_185:


//--------------------- .nv.global.init           --------------------------
	.section	.nv.global.init,"aw",@progbits
.nv.global.init:
	.type		$str$27,@object
	.size		$str$27,($str$28 - $str$27)
$str$27:
        /*0000*/ 	.byte	0x28, 0x61, 0x64, 0x64, 0x72, 0x65, 0x73, 0x73, 0x20, 0x26, 0x20, 0x6d, 0x61, 0x73, 0x6b, 0x29
        /*0010*/ 	.byte	0x20, 0x3d, 0x3d, 0x20, 0x30, 0x00
	.type		$str$28,@object
	.size		$str$28,($str$26 - $str$28)
$str$28:
        /*0016*/ 	.byte	0x2f, 0x74, 0x6d, 0x70, 0x2f, 0x63, 0x75, 0x74, 0x6c, 0x61, 0x73, 0x73, 0x5f, 0x73, 0x77, 0x65
        /*0026*/ 	.byte	0x65, 0x70, 0x5f, 0x73, 0x72, 0x63, 0x2f, 0x69, 0x6e, 0x63, 0x6c, 0x75, 0x64, 0x65, 0x2f, 0x63
        /*0036*/ 	.byte	0x75, 0x74, 0x65, 0x2f, 0x70, 0x6f, 0x69, 0x6e, 0x74, 0x65, 0x72, 0x5f, 0x66, 0x6c, 0x61, 0x67
        /*0046*/ 	.byte	0x67, 0x65, 0x64, 0x2e, 0x68, 0x70, 0x70, 0x00
	.type		$str$26,@object
	.size		$str$26,($str$25 - $str$26)
$str$26:
        /*004e*/ 	.byte	0x2f, 0x74, 0x6d, 0x70, 0x2f, 0x63, 0x75, 0x74, 0x6c, 0x61, 0x73, 0x73, 0x5f, 0x73, 0x77, 0x65
        /*005e*/ 	.byte	0x65, 0x70, 0x5f, 0x73, 0x72, 0x63, 0x2f, 0x69, 0x6e, 0x63, 0x6c, 0x75, 0x64, 0x65, 0x2f, 0x63
        /*006e*/ 	.byte	0x75, 0x74, 0x65, 0x2f, 0x61, 0x74, 0x6f, 0x6d, 0x2f, 0x63, 0x6f, 0x70, 0x79, 0x5f, 0x74, 0x72
        /*007e*/ 	.byte	0x61, 0x69, 0x74, 0x73, 0x5f, 0x73, 0x6d, 0x31, 0x30, 0x30, 0x2e, 0x68, 0x70, 0x70, 0x00
	.type		$str$25,@object
	.size		$str$25,(__unnamed_1 - $str$25)
$str$25:
        /*008d*/ 	.byte	0x28, 0x28, 0x75, 0x69, 0x6e, 0x74, 0x33, 0x32, 0x5f, 0x74, 0x28, 0x74, 0x68, 0x72, 0x65, 0x61
        /*009d*/ 	.byte	0x64, 0x49, 0x64, 0x78, 0x2e, 0x78, 0x29, 0x20, 0x2f, 0x20, 0x33, 0x32, 0x29, 0x20, 0x25, 0x20
        /*00ad*/ 	.byte	0x34, 0x29, 0x20, 0x3d, 0x3d, 0x20, 0x28, 0x28, 0x28, 0x74, 0x6d, 0x65, 0x6d, 0x5f, 0x61, 0x64
        /*00bd*/ 	.byte	0x64, 0x72, 0x20, 0x3e, 0x3e, 0x20, 0x31, 0x36, 0x29, 0x20, 0x2f, 0x20, 0x33, 0x32, 0x29, 0x20
        /*00cd*/ 	.byte	0x25, 0x20, 0x34, 0x29, 0x00
	.type		__unnamed_1,@object
	.size		__unnamed_1,(__unnamed_2 - __unnamed_1)
__unnamed_1:
        /*00d2*/ 	.byte	0x61, 0x75, 0x74, 0x6f, 0x20, 0x63, 0x75, 0x74, 0x65, 0x3a, 0x3a, 0x61, 0x73, 0x5f, 0x70, 0x6f
        /* <DEDUP_REMOVED lines=24> */
        /*0262*/ 	.byte	0x30, 0x34, 0x38, 0x3e, 0x3e, 0x3e, 0x3e, 0x5d, 0x00
	.type		__unnamed_2,@object
	.size		__unnamed_2,(.L_2 - __unnamed_2)
__unnamed_2:
        /* <DEDUP_REMOVED lines=45> */
        /*053b*/ 	.byte	0x3e, 0x3e, 0x3e, 0x5d, 0x00
.L_2:


//--------------------- .nv.shared._ZN7cutlass13device_kernelINS_4gemm6kernel13GemmUniversalIN4cute5tupleIJiiiiEEENS1_10collective13CollectiveMmaINS1_35MainloopSm100TmaUmmaWarpSpecializedILi7ELi2ELi4ENS5_IJNS4_1CILi1EEESB_SB_EEEEENS5_IJNSA_ILi64EEENSA_ILi128EEENSA_ILi32EEEEEENS_10bfloat16_tENS5_IJlSB_lEEESI_SJ_NS4_8TiledMMAINS4_8MMA_AtomIJNS4_20SM100_MMA_F16BF16_SSISI_SI_fLi64ELi128ELNS4_4UMMA5MajorE0ELSO_0ELNSN_7ScaleInE0ELSP_0EEEEEENS4_6LayoutISC_NS5_IJNSA_ILi0EEEST_ST_EEEEENS5_IJNS4_10UnderscoreESW_SW_EEEEENS4_13SM90_TMA_LOADENS4_14ComposedLayoutINS4_7SwizzleILi2ELi4ELi3EEENS4_18smem_ptr_flag_bitsILi16EEENSS_INS5_IJNSA_ILi8EEESG_EEENS5_IJSG_SB_EEEEEEEvNS4_8identityESZ_S19_vS1A_EENS_8epilogue10collective18CollectiveEpilogueINS1C_23Sm100TmaWarpSpecializedILi4ELi2ELi16ELb1ELb0EEEJSH_NS5_IJNSS_ISE_SB_EENSS_ISG_SB_EEEEESI_SJ_SI_SJ_NS1C_6fusion15FusionCallbacksIS1G_NS1K_17LinearCombinationISI_fSI_fLNS_15FloatRoundStyleE2EEESH_S1J_JEEENS4_5SM1004TMEM4LOAD26SM100_TMEM_LOAD_16dp256b4xESZ_S19_NS4_17SM75_U32x4_LDSM_NENS4_14SM90_TMA_STOREES19_NS4_17SM90_U32x4_STSM_NENS4_39AutoVectorizingCopyWithAssumedAlignmentILi128EEEEEEvvEEEEvNT_6ParamsE --------------------------
	.section	.nv.shared._ZN7cutlass13device_kernelINS_4gemm6kernel13GemmUniversalIN4cute5tupleIJiiiiEEENS1_10collective13CollectiveMmaINS1_35MainloopSm100TmaUmmaWarpSpecializedILi7ELi2ELi4ENS5_IJNS4_1CILi1EEESB_SB_EEEEENS5_IJNSA_ILi64EEENSA_ILi128EEENSA_ILi32EEEEEENS_10bfloat16_tENS5_IJlSB_lEEESI_SJ_NS4_8TiledMMAINS4_8MMA_AtomIJNS4_20SM100_MMA_F16BF16_SSISI_SI_fLi64ELi128ELNS4_4UMMA5MajorE0ELSO_0ELNSN_7ScaleInE0ELSP_0EEEEEENS4_6LayoutISC_NS5_IJNSA_ILi0EEEST_ST_EEEEENS5_IJNS4_10UnderscoreESW_SW_EEEEENS4_13SM90_TMA_LOADENS4_14ComposedLayoutINS4_7SwizzleILi2ELi4ELi3EEENS4_18smem_ptr_flag_bitsILi16EEENSS_INS5_IJNSA_ILi8EEESG_EEENS5_IJSG_SB_EEEEEEEvNS4_8identityESZ_S19_vS1A_EENS_8epilogue10collective18CollectiveEpilogueINS1C_23Sm100TmaWarpSpecializedILi4ELi2ELi16ELb1ELb0EEEJSH_NS5_IJNSS_ISE_SB_EENSS_ISG_SB_EEEEESI_SJ_SI_SJ_NS1C_6fusion15FusionCallbacksIS1G_NS1K_17LinearCombinationISI_fSI_fLNS_15FloatRoundStyleE2EEESH_S1J_JEEENS4_5SM1004TMEM4LOAD26SM100_TMEM_LOAD_16dp256b4xESZ_S19_NS4_17SM75_U32x4_LDSM_NENS4_14SM90_TMA_STOREES19_NS4_17SM90_U32x4_STSM_NENS4_39AutoVectorizingCopyWithAssumedAlignmentILi128EEEEEEvvEEEEvNT_6ParamsE,"aw",@nobits
	.sectionflags	@""
	.align	16
	.zero		1024


//--------------------- .nv.shared.reserved.0     --------------------------
	.section	.nv.shared.reserved.0,"aw",@nobits
	.weak		__nv_reservedSMEM_offset_0_alias
	.size		__nv_reservedSMEM_offset_0_alias, 0, 64
	.other		__nv_reservedSMEM_offset_0_alias,@"STO_CUDA_RESERVED_SHARED STV_DEFAULT"
__nv_reservedSMEM_offset_0_alias:
	.zero		0
.nv.shared.reserved.0:
	.zero		64
	.weak		__nv_reservedSMEM_tcgen05_partition
	.type		__nv_reservedSMEM_tcgen05_partition,@object
	.size		__nv_reservedSMEM_tcgen05_partition,(.L_0 - __nv_reservedSMEM_tcgen05_partition)
__nv_reservedSMEM_tcgen05_partition:
	.zero		32
.L_0:


//--------------------- .nv.global                --------------------------
	.section	.nv.global,"aw",@nobits
.nv.global:
	.type		_ZN40_INTERNAL_39678219_4_k_cu_2d8fbe3c_360894cute1_E,@object
	.size		_ZN40_INTERNAL_39678219_4_k_cu_2d8fbe3c_360894cute1_E,(_ZN40_INTERNAL_39678219_4_k_cu_2d8fbe3c_360894cuda3std3__45__cpo6cbeginE - _ZN40_INTERNAL_39678219_4_k_cu_2d8fbe3c_360894cute1_E)
_ZN40_INTERNAL_39678219_4_k_cu_2d8fbe3c_360894cute1_E:
	.zero		1
	.type		_ZN40_INTERNAL_39678219_4_k_cu_2d8fbe3c_360894cuda3std3__45__cpo6cbeginE,@object
	.size		_ZN40_INTERNAL_39678219_4_k_cu_2d8fbe3c_360894cuda3std3__45__cpo6cbeginE,(_ZN40_INTERNAL_39678219_4_k_cu_2d8fbe3c_360894cuda3std3__48in_placeE - _ZN40_INTERNAL_39678219_4_k_cu_2d8fbe3c_360894cuda3std3__45__cpo6cbeginE)
_ZN40_INTERNAL_39678219_4_k_cu_2d8fbe3c_360894cuda3std3__45__cpo6cbeginE:
	.zero		1
	.type		_ZN40_INTERNAL_39678219_4_k_cu_2d8fbe3c_360894cuda3std3__48in_placeE,@object
	.size		_ZN40_INTERNAL_39678219_4_k_cu_2d8fbe3c_360894cuda3std3__48in_placeE,(_ZN40_INTERNAL_39678219_4_k_cu_2d8fbe3c_360894cuda3std6ranges3__45__cpo9iter_moveE - _ZN40_INTERNAL_39678219_4_k_cu_2d8fbe3c_360894cuda3std3__48in_placeE)
_ZN40_INTERNAL_39678219_4_k_cu_2d8fbe3c_360894cuda3std3__48in_placeE:
	.zero		1
	.type		_ZN40_INTERNAL_39678219_4_k_cu_2d8fbe3c_360894cuda3std6ranges3__45__cpo9iter_moveE,@object
	.size		_ZN40_INTERNAL_39678219_4_k_cu_2d8fbe3c_360894cuda3std6ranges3__45__cpo9iter_moveE,(_ZN40_INTERNAL_39678219_4_k_cu_2d8fbe3c_360894cuda3std3__45__cpo5beginE - _ZN40_INTERNAL_39678219_4_k_cu_2d8fbe3c_360894cuda3std6ranges3__45__cpo9iter_moveE)
_ZN40_INTERNAL_39678219_4_k_cu_2d8fbe3c_360894cuda3std6ranges3__45__cpo9iter_moveE:
	.zero		1
	.type		_ZN40_INTERNAL_39678219_4_k_cu_2d8fbe3c_360894cuda3std3__45__cpo5beginE,@object
	.size		_ZN40_INTERNAL_39678219_4_k_cu_2d8fbe3c_360894cuda3std3__45__cpo5beginE,(_ZN40_INTERNAL_39678219_4_k_cu_2d8fbe3c_360894cuda3std3__442_GLOBAL__N__39678219_4_k_cu_2d8fbe3c_360896ignoreE - _ZN40_INTERNAL_39678219_4_k_cu_2d8fbe3c_360894cuda3std3__45__cpo5beginE)
_ZN40_INTERNAL_39678219_4_k_cu_2d8fbe3c_360894cuda3std3__45__cpo5beginE:
	.zero		1
	.type		_ZN40_INTERNAL_39678219_4_k_cu_2d8fbe3c_360894cuda3std3__442_GLOBAL__N__39678219_4_k_cu_2d8fbe3c_360896ignoreE,@object
	.size		_ZN40_INTERNAL_39678219_4_k_cu_2d8fbe3c_360894cuda3std3__442_GLOBAL__N__39678219_4_k_cu_2d8fbe3c_360896ignoreE,(_ZN40_INTERNAL_39678219_4_k_cu_2d8fbe3c_360894cute7productE - _ZN40_INTERNAL_39678219_4_k_cu_2d8fbe3c_360894cuda3std3__442_GLOBAL__N__39678219_4_k_cu_2d8fbe3c_360896ignoreE)
_ZN40_INTERNAL_39678219_4_k_cu_2d8fbe3c_360894cuda3std3__442_GLOBAL__N__39678219_4_k_cu_2d8fbe3c_360896ignoreE:
	.zero		1
	.type		_ZN40_INTERNAL_39678219_4_k_cu_2d8fbe3c_360894cute7productE,@object
	.size		_ZN40_INTERNAL_39678219_4_k_cu_2d8fbe3c_360894cute7productE,(_ZN40_INTERNAL_39678219_4_k_cu_2d8fbe3c_360894cuda3std3__45__cpo3endE - _ZN40_INTERNAL_39678219_4_k_cu_2d8fbe3c_360894cute7productE)
_ZN40_INTERNAL_39678219_4_k_cu_2d8fbe3c_360894cute7productE:
	.zero		1
	.type		_ZN40_INTERNAL_39678219_4_k_cu_2d8fbe3c_360894cuda3std3__45__cpo3endE,@object
	.size		_ZN40_INTERNAL_39678219_4_k_cu_2d8fbe3c_360894cuda3std3__45__cpo3endE,(_ZN40_INTERNAL_39678219_4_k_cu_2d8fbe3c_360894cuda3std3__419piecewise_constructE - _ZN40_INTERNAL_39678219_4_k_cu_2d8fbe3c_360894cuda3std3__45__cpo3endE)
_ZN40_INTERNAL_39678219_4_k_cu_2d8fbe3c_360894cuda3std3__45__cpo3endE:
	.zero		1
	.type		_ZN40_INTERNAL_39678219_4_k_cu_2d8fbe3c_360894cuda3std3__419piecewise_constructE,@object
	.size		_ZN40_INTERNAL_39678219_4_k_cu_2d8fbe3c_360894cuda3std3__419piecewise_constructE,(_ZN40_INTERNAL_39678219_4_k_cu_2d8fbe3c_360894cuda3std3__45__cpo4cendE - _ZN40_INTERNAL_39678219_4_k_cu_2d8fbe3c_360894cuda3std3__419piecewise_constructE)
_ZN40_INTERNAL_39678219_4_k_cu_2d8fbe3c_360894cuda3std3__419piecewise_constructE:
	.zero		1
	.type		_ZN40_INTERNAL_39678219_4_k_cu_2d8fbe3c_360894cuda3std3__45__cpo4cendE,@object
	.size		_ZN40_INTERNAL_39678219_4_k_cu_2d8fbe3c_360894cuda3std3__45__cpo4cendE,(_ZN40_INTERNAL_39678219_4_k_cu_2d8fbe3c_360894cuda3std6ranges3__45__cpo4swapE - _ZN40_INTERNAL_39678219_4_k_cu_2d8fbe3c_360894cuda3std3__45__cpo4cendE)
_ZN40_INTERNAL_39678219_4_k_cu_2d8fbe3c_360894cuda3std3__45__cpo4cendE:
	.zero		1
	.type		_ZN40_INTERNAL_39678219_4_k_cu_2d8fbe3c_360894cuda3std6ranges3__45__cpo4swapE,@object
	.size		_ZN40_INTERNAL_39678219_4_k_cu_2d8fbe3c_360894cuda3std6ranges3__45__cpo4swapE,(.L_10 - _ZN40_INTERNAL_39678219_4_k_cu_2d8fbe3c_360894cuda3std6ranges3__45__cpo4swapE)
_ZN40_INTERNAL_39678219_4_k_cu_2d8fbe3c_360894cuda3std6ranges3__45__cpo4swapE:
	.zero		1
.L_10:


//--------------------- .nv.constant0._ZN7cutlass13device_kernelINS_4gemm6kernel13GemmUniversalIN4cute5tupleIJiiiiEEENS1_10collective13CollectiveMmaINS1_35MainloopSm100TmaUmmaWarpSpecializedILi7ELi2ELi4ENS5_IJNS4_1CILi1EEESB_SB_EEEEENS5_IJNSA_ILi64EEENSA_ILi128EEENSA_ILi32EEEEEENS_10bfloat16_tENS5_IJlSB_lEEESI_SJ_NS4_8TiledMMAINS4_8MMA_AtomIJNS4_20SM100_MMA_F16BF16_SSISI_SI_fLi64ELi128ELNS4_4UMMA5MajorE0ELSO_0ELNSN_7ScaleInE0ELSP_0EEEEEENS4_6LayoutISC_NS5_IJNSA_ILi0EEEST_ST_EEEEENS5_IJNS4_10UnderscoreESW_SW_EEEEENS4_13SM90_TMA_LOADENS4_14ComposedLayoutINS4_7SwizzleILi2ELi4ELi3EEENS4_18smem_ptr_flag_bitsILi16EEENSS_INS5_IJNSA_ILi8EEESG_EEENS5_IJSG_SB_EEEEEEEvNS4_8identityESZ_S19_vS1A_EENS_8epilogue10collective18CollectiveEpilogueINS1C_23Sm100TmaWarpSpecializedILi4ELi2ELi16ELb1ELb0EEEJSH_NS5_IJNSS_ISE_SB_EENSS_ISG_SB_EEEEESI_SJ_SI_SJ_NS1C_6fusion15FusionCallbacksIS1G_NS1K_17LinearCombinationISI_fSI_fLNS_15FloatRoundStyleE2EEESH_S1J_JEEENS4_5SM1004TMEM4LOAD26SM100_TMEM_LOAD_16dp256b4xESZ_S19_NS4_17SM75_U32x4_LDSM_NENS4_14SM90_TMA_STOREES19_NS4_17SM90_U32x4_STSM_NENS4_39AutoVectorizingCopyWithAssumedAlignmentILi128EEEEEEvvEEEEvNT_6ParamsE --------------------------
	.section	.nv.constant0._ZN7cutlass13device_kernelINS_4gemm6kernel13GemmUniversalIN4cute5tupleIJiiiiEEENS1_10collective13CollectiveMmaINS1_35MainloopSm100TmaUmmaWarpSpecializedILi7ELi2ELi4ENS5_IJNS4_1CILi1EEESB_SB_EEEEENS5_IJNSA_ILi64EEENSA_ILi128EEENSA_ILi32EEEEEENS_10bfloat16_tENS5_IJlSB_lEEESI_SJ_NS4_8TiledMMAINS4_8MMA_AtomIJNS4_20SM100_MMA_F16BF16_SSISI_SI_fLi64ELi128ELNS4_4UMMA5MajorE0ELSO_0ELNSN_7ScaleInE0ELSP_0EEEEEENS4_6LayoutISC_NS5_IJNSA_ILi0EEEST_ST_EEEEENS5_IJNS4_10UnderscoreESW_SW_EEEEENS4_13SM90_TMA_LOADENS4_14ComposedLayoutINS4_7SwizzleILi2ELi4ELi3EEENS4_18smem_ptr_flag_bitsILi16EEENSS_INS5_IJNSA_ILi8EEESG_EEENS5_IJSG_SB_EEEEEEEvNS4_8identityESZ_S19_vS1A_EENS_8epilogue10collective18CollectiveEpilogueINS1C_23Sm100TmaWarpSpecializedILi4ELi2ELi16ELb1ELb0EEEJSH_NS5_IJNSS_ISE_SB_EENSS_ISG_SB_EEEEESI_SJ_SI_SJ_NS1C_6fusion15FusionCallbacksIS1G_NS1K_17LinearCombinationISI_fSI_fLNS_15FloatRoundStyleE2EEESH_S1J_JEEENS4_5SM1004TMEM4LOAD26SM100_TMEM_LOAD_16dp256b4xESZ_S19_NS4_17SM75_U32x4_LDSM_NENS4_14SM90_TMA_STOREES19_NS4_17SM90_U32x4_STSM_NENS4_39AutoVectorizingCopyWithAssumedAlignmentILi128EEEEEEvvEEEEvNT_6ParamsE,"a",@progbits
	.sectionflags	@""
	.align	4
.nv.constant0._ZN7cutlass13device_kernelINS_4gemm6kernel13GemmUniversalIN4cute5tupleIJiiiiEEENS1_10collective13CollectiveMmaINS1_35MainloopSm100TmaUmmaWarpSpecializedILi7ELi2ELi4ENS5_IJNS4_1CILi1EEESB_SB_EEEEENS5_IJNSA_ILi64EEENSA_ILi128EEENSA_ILi32EEEEEENS_10bfloat16_tENS5_IJlSB_lEEESI_SJ_NS4_8TiledMMAINS4_8MMA_AtomIJNS4_20SM100_MMA_F16BF16_SSISI_SI_fLi64ELi128ELNS4_4UMMA5MajorE0ELSO_0ELNSN_7ScaleInE0ELSP_0EEEEEENS4_6LayoutISC_NS5_IJNSA_ILi0EEEST_ST_EEEEENS5_IJNS4_10UnderscoreESW_SW_EEEEENS4_13SM90_TMA_LOADENS4_14ComposedLayoutINS4_7SwizzleILi2ELi4ELi3EEENS4_18smem_ptr_flag_bitsILi16EEENSS_INS5_IJNSA_ILi8EEESG_EEENS5_IJSG_SB_EEEEEEEvNS4_8identityESZ_S19_vS1A_EENS_8epilogue10collective18CollectiveEpilogueINS1C_23Sm100TmaWarpSpecializedILi4ELi2ELi16ELb1ELb0EEEJSH_NS5_IJNSS_ISE_SB_EENSS_ISG_SB_EEEEESI_SJ_SI_SJ_NS1C_6fusion15FusionCallbacksIS1G_NS1K_17LinearCombinationISI_fSI_fLNS_15FloatRoundStyleE2EEESH_S1J_JEEENS4_5SM1004TMEM4LOAD26SM100_TMEM_LOAD_16dp256b4xESZ_S19_NS4_17SM75_U32x4_LDSM_NENS4_14SM90_TMA_STOREES19_NS4_17SM90_U32x4_STSM_NENS4_39AutoVectorizingCopyWithAssumedAlignmentILi128EEEEEEvvEEEEvNT_6ParamsE:
	.zero		2944


//--------------------- SYMBOLS --------------------------

	.type		.nv.reservedSmem.offset0,@object
	.size		.nv.reservedSmem.offset0,0x4
	.type		.nv.reservedSmem.cap,@object
	.size		.nv.reservedSmem.cap,0x4
	.type		__assertfail,@function
